//
// Generated by NVIDIA NVVM Compiler
//
// Compiler Build ID: CL-36424714
// Cuda compilation tools, release 13.0, V13.0.88
// Based on NVVM 20.0.0
//

.version 9.0
.target sm_100
.address_size 64

	// .globl	_Z14compute_kernelPfi

.visible .entry _Z14compute_kernelPfi(
	.param .u64 .ptr .align 1 _Z14compute_kernelPfi_param_0,
	.param .u32 _Z14compute_kernelPfi_param_1
)
{
	.reg .pred 	%p<2>;
	.reg .b32 	%r<6>;
	.reg .b32 	%f<202>;
	.reg .b64 	%rd<5>;

	ld.param.u64 	%rd1, [_Z14compute_kernelPfi_param_0];
	ld.param.u32 	%r2, [_Z14compute_kernelPfi_param_1];
	mov.u32 	%r3, %ctaid.x;
	mov.u32 	%r4, %ntid.x;
	mov.u32 	%r5, %tid.x;
	mad.lo.s32 	%r1, %r3, %r4, %r5;
	setp.ge.s32 	%p1, %r1, %r2;
	@%p1 bra 	$L__BB0_2;
	cvta.to.global.u64 	%rd2, %rd1;
	mul.wide.s32 	%rd3, %r1, 4;
	add.s64 	%rd4, %rd2, %rd3;
	ld.global.f32 	%f1, [%rd4];
	add.f32 	%f2, %f1, 0f3F800000;
	sqrt.rn.f32 	%f3, %f2;
	add.f32 	%f4, %f3, 0f3F800000;
	sqrt.rn.f32 	%f5, %f4;
	add.f32 	%f6, %f5, 0f3F800000;
	sqrt.rn.f32 	%f7, %f6;
	add.f32 	%f8, %f7, 0f3F800000;
	sqrt.rn.f32 	%f9, %f8;
	add.f32 	%f10, %f9, 0f3F800000;
	sqrt.rn.f32 	%f11, %f10;
	add.f32 	%f12, %f11, 0f3F800000;
	sqrt.rn.f32 	%f13, %f12;
	add.f32 	%f14, %f13, 0f3F800000;
	sqrt.rn.f32 	%f15, %f14;
	add.f32 	%f16, %f15, 0f3F800000;
	sqrt.rn.f32 	%f17, %f16;
	add.f32 	%f18, %f17, 0f3F800000;
	sqrt.rn.f32 	%f19, %f18;
	add.f32 	%f20, %f19, 0f3F800000;
	sqrt.rn.f32 	%f21, %f20;
	add.f32 	%f22, %f21, 0f3F800000;
	sqrt.rn.f32 	%f23, %f22;
	add.f32 	%f24, %f23, 0f3F800000;
	sqrt.rn.f32 	%f25, %f24;
	add.f32 	%f26, %f25, 0f3F800000;
	sqrt.rn.f32 	%f27, %f26;
	add.f32 	%f28, %f27, 0f3F800000;
	sqrt.rn.f32 	%f29, %f28;
	add.f32 	%f30, %f29, 0f3F800000;
	sqrt.rn.f32 	%f31, %f30;
	add.f32 	%f32, %f31, 0f3F800000;
	sqrt.rn.f32 	%f33, %f32;
	add.f32 	%f34, %f33, 0f3F800000;
	sqrt.rn.f32 	%f35, %f34;
	add.f32 	%f36, %f35, 0f3F800000;
	sqrt.rn.f32 	%f37, %f36;
	add.f32 	%f38, %f37, 0f3F800000;
	sqrt.rn.f32 	%f39, %f38;
	add.f32 	%f40, %f39, 0f3F800000;
	sqrt.rn.f32 	%f41, %f40;
	add.f32 	%f42, %f41, 0f3F800000;
	sqrt.rn.f32 	%f43, %f42;
	add.f32 	%f44, %f43, 0f3F800000;
	sqrt.rn.f32 	%f45, %f44;
	add.f32 	%f46, %f45, 0f3F800000;
	sqrt.rn.f32 	%f47, %f46;
	add.f32 	%f48, %f47, 0f3F800000;
	sqrt.rn.f32 	%f49, %f48;
	add.f32 	%f50, %f49, 0f3F800000;
	sqrt.rn.f32 	%f51, %f50;
	add.f32 	%f52, %f51, 0f3F800000;
	sqrt.rn.f32 	%f53, %f52;
	add.f32 	%f54, %f53, 0f3F800000;
	sqrt.rn.f32 	%f55, %f54;
	add.f32 	%f56, %f55, 0f3F800000;
	sqrt.rn.f32 	%f57, %f56;
	add.f32 	%f58, %f57, 0f3F800000;
	sqrt.rn.f32 	%f59, %f58;
	add.f32 	%f60, %f59, 0f3F800000;
	sqrt.rn.f32 	%f61, %f60;
	add.f32 	%f62, %f61, 0f3F800000;
	sqrt.rn.f32 	%f63, %f62;
	add.f32 	%f64, %f63, 0f3F800000;
	sqrt.rn.f32 	%f65, %f64;
	add.f32 	%f66, %f65, 0f3F800000;
	sqrt.rn.f32 	%f67, %f66;
	add.f32 	%f68, %f67, 0f3F800000;
	sqrt.rn.f32 	%f69, %f68;
	add.f32 	%f70, %f69, 0f3F800000;
	sqrt.rn.f32 	%f71, %f70;
	add.f32 	%f72, %f71, 0f3F800000;
	sqrt.rn.f32 	%f73, %f72;
	add.f32 	%f74, %f73, 0f3F800000;
	sqrt.rn.f32 	%f75, %f74;
	add.f32 	%f76, %f75, 0f3F800000;
	sqrt.rn.f32 	%f77, %f76;
	add.f32 	%f78, %f77, 0f3F800000;
	sqrt.rn.f32 	%f79, %f78;
	add.f32 	%f80, %f79, 0f3F800000;
	sqrt.rn.f32 	%f81, %f80;
	add.f32 	%f82, %f81, 0f3F800000;
	sqrt.rn.f32 	%f83, %f82;
	add.f32 	%f84, %f83, 0f3F800000;
	sqrt.rn.f32 	%f85, %f84;
	add.f32 	%f86, %f85, 0f3F800000;
	sqrt.rn.f32 	%f87, %f86;
	add.f32 	%f88, %f87, 0f3F800000;
	sqrt.rn.f32 	%f89, %f88;
	add.f32 	%f90, %f89, 0f3F800000;
	sqrt.rn.f32 	%f91, %f90;
	add.f32 	%f92, %f91, 0f3F800000;
	sqrt.rn.f32 	%f93, %f92;
	add.f32 	%f94, %f93, 0f3F800000;
	sqrt.rn.f32 	%f95, %f94;
	add.f32 	%f96, %f95, 0f3F800000;
	sqrt.rn.f32 	%f97, %f96;
	add.f32 	%f98, %f97, 0f3F800000;
	sqrt.rn.f32 	%f99, %f98;
	add.f32 	%f100, %f99, 0f3F800000;
	sqrt.rn.f32 	%f101, %f100;
	add.f32 	%f102, %f101, 0f3F800000;
	sqrt.rn.f32 	%f103, %f102;
	add.f32 	%f104, %f103, 0f3F800000;
	sqrt.rn.f32 	%f105, %f104;
	add.f32 	%f106, %f105, 0f3F800000;
	sqrt.rn.f32 	%f107, %f106;
	add.f32 	%f108, %f107, 0f3F800000;
	sqrt.rn.f32 	%f109, %f108;
	add.f32 	%f110, %f109, 0f3F800000;
	sqrt.rn.f32 	%f111, %f110;
	add.f32 	%f112, %f111, 0f3F800000;
	sqrt.rn.f32 	%f113, %f112;
	add.f32 	%f114, %f113, 0f3F800000;
	sqrt.rn.f32 	%f115, %f114;
	add.f32 	%f116, %f115, 0f3F800000;
	sqrt.rn.f32 	%f117, %f116;
	add.f32 	%f118, %f117, 0f3F800000;
	sqrt.rn.f32 	%f119, %f118;
	add.f32 	%f120, %f119, 0f3F800000;
	sqrt.rn.f32 	%f121, %f120;
	add.f32 	%f122, %f121, 0f3F800000;
	sqrt.rn.f32 	%f123, %f122;
	add.f32 	%f124, %f123, 0f3F800000;
	sqrt.rn.f32 	%f125, %f124;
	add.f32 	%f126, %f125, 0f3F800000;
	sqrt.rn.f32 	%f127, %f126;
	add.f32 	%f128, %f127, 0f3F800000;
	sqrt.rn.f32 	%f129, %f128;
	add.f32 	%f130, %f129, 0f3F800000;
	sqrt.rn.f32 	%f131, %f130;
	add.f32 	%f132, %f131, 0f3F800000;
	sqrt.rn.f32 	%f133, %f132;
	add.f32 	%f134, %f133, 0f3F800000;
	sqrt.rn.f32 	%f135, %f134;
	add.f32 	%f136, %f135, 0f3F800000;
	sqrt.rn.f32 	%f137, %f136;
	add.f32 	%f138, %f137, 0f3F800000;
	sqrt.rn.f32 	%f139, %f138;
	add.f32 	%f140, %f139, 0f3F800000;
	sqrt.rn.f32 	%f141, %f140;
	add.f32 	%f142, %f141, 0f3F800000;
	sqrt.rn.f32 	%f143, %f142;
	add.f32 	%f144, %f143, 0f3F800000;
	sqrt.rn.f32 	%f145, %f144;
	add.f32 	%f146, %f145, 0f3F800000;
	sqrt.rn.f32 	%f147, %f146;
	add.f32 	%f148, %f147, 0f3F800000;
	sqrt.rn.f32 	%f149, %f148;
	add.f32 	%f150, %f149, 0f3F800000;
	sqrt.rn.f32 	%f151, %f150;
	add.f32 	%f152, %f151, 0f3F800000;
	sqrt.rn.f32 	%f153, %f152;
	add.f32 	%f154, %f153, 0f3F800000;
	sqrt.rn.f32 	%f155, %f154;
	add.f32 	%f156, %f155, 0f3F800000;
	sqrt.rn.f32 	%f157, %f156;
	add.f32 	%f158, %f157, 0f3F800000;
	sqrt.rn.f32 	%f159, %f158;
	add.f32 	%f160, %f159, 0f3F800000;
	sqrt.rn.f32 	%f161, %f160;
	add.f32 	%f162, %f161, 0f3F800000;
	sqrt.rn.f32 	%f163, %f162;
	add.f32 	%f164, %f163, 0f3F800000;
	sqrt.rn.f32 	%f165, %f164;
	add.f32 	%f166, %f165, 0f3F800000;
	sqrt.rn.f32 	%f167, %f166;
	add.f32 	%f168, %f167, 0f3F800000;
	sqrt.rn.f32 	%f169, %f168;
	add.f32 	%f170, %f169, 0f3F800000;
	sqrt.rn.f32 	%f171, %f170;
	add.f32 	%f172, %f171, 0f3F800000;
	sqrt.rn.f32 	%f173, %f172;
	add.f32 	%f174, %f173, 0f3F800000;
	sqrt.rn.f32 	%f175, %f174;
	add.f32 	%f176, %f175, 0f3F800000;
	sqrt.rn.f32 	%f177, %f176;
	add.f32 	%f178, %f177, 0f3F800000;
	sqrt.rn.f32 	%f179, %f178;
	add.f32 	%f180, %f179, 0f3F800000;
	sqrt.rn.f32 	%f181, %f180;
	add.f32 	%f182, %f181, 0f3F800000;
	sqrt.rn.f32 	%f183, %f182;
	add.f32 	%f184, %f183, 0f3F800000;
	sqrt.rn.f32 	%f185, %f184;
	add.f32 	%f186, %f185, 0f3F800000;
	sqrt.rn.f32 	%f187, %f186;
	add.f32 	%f188, %f187, 0f3F800000;
	sqrt.rn.f32 	%f189, %f188;
	add.f32 	%f190, %f189, 0f3F800000;
	sqrt.rn.f32 	%f191, %f190;
	add.f32 	%f192, %f191, 0f3F800000;
	sqrt.rn.f32 	%f193, %f192;
	add.f32 	%f194, %f193, 0f3F800000;
	sqrt.rn.f32 	%f195, %f194;
	add.f32 	%f196, %f195, 0f3F800000;
	sqrt.rn.f32 	%f197, %f196;
	add.f32 	%f198, %f197, 0f3F800000;
	sqrt.rn.f32 	%f199, %f198;
	add.f32 	%f200, %f199, 0f3F800000;
	sqrt.rn.f32 	%f201, %f200;
	st.global.f32 	[%rd4], %f201;
$L__BB0_2:
	ret;

}


// ===== COMPILED SASS (sm_100) =====

	.target	sm_100

	.elftype	@"ET_EXEC"


//--------------------- .note.nv.tkinfo           --------------------------
	.section	.note.nv.tkinfo,"",@"SHT_NOTE"
	.sectionflags	@"SHF_NOTE_NV_TKINFO"
	.tkinfo
        /*0018*/ 	.word	0x00000002
        /*0030*/ 	.string	""
        /*0030*/ 	.string	"ptxas"
        /*0030*/ 	.string	"Cuda compilation tools, release 13.0, V13.0.88"
        /*0030*/ 	.string	"Build cuda_13.0.r13.0/compiler.36424714_0"
        /*0030*/ 	.string	"-arch sm_100 -m 64 "



//--------------------- .note.nv.cuinfo           --------------------------
	.section	.note.nv.cuinfo,"",@"SHT_NOTE"
	.sectionflags	@"SHF_NOTE_NV_CUINFO"
        /*0018*/ 	.short	0x0002
        /*001a*/ 	.short	0x0064
        /*001c*/ 	.short	0x0082
	.zero		2


//--------------------- .nv.info                  --------------------------
	.section	.nv.info,"",@"SHT_CUDA_INFO"
	.align	4


	//----- nvinfo : EIATTR_REGCOUNT
	.align		4
        /*0000*/ 	.byte	0x04, 0x2f
        /*0002*/ 	.short	(.L_1 - .L_0)
	.align		4
.L_0:
        /*0004*/ 	.word	index@(_Z14compute_kernelPfi)
        /*0008*/ 	.word	0x0000000c


	//----- nvinfo : EIATTR_FRAME_SIZE
	.align		4
.L_1:
        /*000c*/ 	.byte	0x04, 0x11
        /*000e*/ 	.short	(.L_3 - .L_2)
	.align		4
.L_2:
        /*0010*/ 	.word	index@($__internal_0_$__cuda_sm20_sqrt_rn_f32_slowpath)
        /*0014*/ 	.word	0x00000000


	//----- nvinfo : EIATTR_FRAME_SIZE
	.align		4
.L_3:
        /*0018*/ 	.byte	0x04, 0x11
        /*001a*/ 	.short	(.L_5 - .L_4)
	.align		4
.L_4:
        /*001c*/ 	.word	index@(_Z14compute_kernelPfi)
        /*0020*/ 	.word	0x00000000


	//----- nvinfo : EIATTR_MIN_STACK_SIZE
	.align		4
.L_5:
        /*0024*/ 	.byte	0x04, 0x12
        /*0026*/ 	.short	(.L_7 - .L_6)
	.align		4
.L_6:
        /*0028*/ 	.word	index@(_Z14compute_kernelPfi)
        /*002c*/ 	.word	0x00000000
.L_7:


//--------------------- .nv.compat                --------------------------
	.section	.nv.compat,"",@"SHT_CUDA_COMPAT_INFO"
	.align	4
        /*0000*/ 	.byte	0x02, 0x09, 0x00, 0x00, 0x02, 0x02, 0x01, 0x00, 0x02, 0x05, 0x05, 0x00, 0x03, 0x07, 0x01, 0x01
        /*0010*/ 	.byte	0x02, 0x03, 0x00, 0x00, 0x02, 0x06, 0x01, 0x00, 0x04, 0x0b, 0x08, 0x00, 0x01, 0x00, 0x00, 0x00
        /*0020*/ 	.byte	0x00, 0x00, 0x00, 0x00


//--------------------- .nv.info._Z14compute_kernelPfi --------------------------
	.section	.nv.info._Z14compute_kernelPfi,"",@"SHT_CUDA_INFO"
	.sectionflags	@""
	.align	4


	//----- nvinfo : EIATTR_CUDA_API_VERSION
	.align		4
        /*0000*/ 	.byte	0x04, 0x37
        /*0002*/ 	.short	(.L_9 - .L_8)
.L_8:
        /*0004*/ 	.word	0x00000082


	//----- nvinfo : EIATTR_KPARAM_INFO
	.align		4
.L_9:
        /*0008*/ 	.byte	0x04, 0x17
        /*000a*/ 	.short	(.L_11 - .L_10)
.L_10:
        /*000c*/ 	.word	0x00000000
        /*0010*/ 	.short	0x0001
        /*0012*/ 	.short	0x0008
        /*0014*/ 	.byte	0x00, 0xf0, 0x11, 0x00


	//----- nvinfo : EIATTR_KPARAM_INFO
	.align		4
.L_11:
        /*0018*/ 	.byte	0x04, 0x17
        /*001a*/ 	.short	(.L_13 - .L_12)
.L_12:
        /*001c*/ 	.word	0x00000000
        /*0020*/ 	.short	0x0000
        /*0022*/ 	.short	0x0000
        /*0024*/ 	.byte	0x00, 0xf5, 0x21, 0x00


	//----- nvinfo : EIATTR_SPARSE_MMA_MASK
	.align		4
.L_13:
        /*0028*/ 	.byte	0x03, 0x50
        /*002a*/ 	.short	0x0000


	//----- nvinfo : EIATTR_MAXREG_COUNT
	.align		4
        /*002c*/ 	.byte	0x03, 0x1b
        /*002e*/ 	.short	0x00ff


	//----- nvinfo : EIATTR_MERCURY_ISA_VERSION
	.align		4
        /*0030*/ 	.byte	0x03, 0x5f
        /*0032*/ 	.short	0x0101


	//----- nvinfo : EIATTR_VRC_CTA_INIT_COUNT
	.align		4
        /*0034*/ 	.byte	0x02, 0x4a
	.zero		1
	.zero		1


	//----- nvinfo : EIATTR_EXIT_INSTR_OFFSETS
	.align		4
        /*0038*/ 	.byte	0x04, 0x1c
        /*003a*/ 	.short	(.L_15 - .L_14)


	//   ....[0]....
.L_14:
        /*003c*/ 	.word	0x00000070


	//   ....[1]....
        /*0040*/ 	.word	0x00005e80


	//----- nvinfo : EIATTR_CRS_STACK_SIZE
	.align		4
.L_15:
        /*0044*/ 	.byte	0x04, 0x1e
        /*0046*/ 	.short	(.L_17 - .L_16)
.L_16:
        /*0048*/ 	.word	0x00000000


	//----- nvinfo : EIATTR_CBANK_PARAM_SIZE
	.align		4
.L_17:
        /*004c*/ 	.byte	0x03, 0x19
        /*004e*/ 	.short	0x000c


	//----- nvinfo : EIATTR_PARAM_CBANK
	.align		4
        /*0050*/ 	.byte	0x04, 0x0a
        /*0052*/ 	.short	(.L_19 - .L_18)
	.align		4
.L_18:
        /*0054*/ 	.word	index@(.nv.constant0._Z14compute_kernelPfi)
        /*0058*/ 	.short	0x0380
        /*005a*/ 	.short	0x000c


	//----- nvinfo : EIATTR_SW_WAR
	.align		4
.L_19:
        /*005c*/ 	.byte	0x04, 0x36
        /*005e*/ 	.short	(.L_21 - .L_20)
.L_20:
        /*0060*/ 	.word	0x00000008
.L_21:


//--------------------- .nv.callgraph             --------------------------
	.section	.nv.callgraph,"",@"SHT_CUDA_CALLGRAPH"
	.align	4
	.sectionentsize	8
	.align		4
        /*0000*/ 	.word	0x00000000
	.align		4
        /*0004*/ 	.word	0xffffffff
	.align		4
        /*0008*/ 	.word	0x00000000
	.align		4
        /*000c*/ 	.word	0xfffffffe
	.align		4
        /*0010*/ 	.word	0x00000000
	.align		4
        /*0014*/ 	.word	0xfffffffd
	.align		4
        /*0018*/ 	.word	0x00000000
	.align		4
        /*001c*/ 	.word	0xfffffffc


//--------------------- .text._Z14compute_kernelPfi --------------------------
	.section	.text._Z14compute_kernelPfi,"ax",@progbits
	.align	128
        .global         _Z14compute_kernelPfi
        .type           _Z14compute_kernelPfi,@function
        .size           _Z14compute_kernelPfi,(.L_x_302 - _Z14compute_kernelPfi)
        .other          _Z14compute_kernelPfi,@"STO_CUDA_ENTRY STV_DEFAULT"
_Z14compute_kernelPfi:
.text._Z14compute_kernelPfi:
[----:B------:R-:W-:Y:S01]  /*0000*/  LDC R1, c[0x0][0x37c] ;  /* 0x0000df00ff017b82 */ /* 0x000fe20000000800 */
[----:B------:R-:W0:Y:S07]  /*0010*/  S2R R0, SR_TID.X ;  /* 0x0000000000007919 */ /* 0x000e2e0000002100 */
[----:B------:R-:W0:Y:S01]  /*0020*/  S2UR UR4, SR_CTAID.X ;  /* 0x00000000000479c3 */ /* 0x000e220000002500 */
[----:B------:R-:W1:Y:S07]  /*0030*/  LDCU UR5, c[0x0][0x388] ;  /* 0x00007100ff0577ac */ /* 0x000e6e0008000800 */
[----:B------:R-:W0:Y:S02]  /*0040*/  LDC R5, c[0x0][0x360] ;  /* 0x0000d800ff057b82 */ /* 0x000e240000000800 */
[----:B0-----:R-:W-:-:S05]  /*0050*/  IMAD R5, R5, UR4, R0 ;  /* 0x0000000405057c24 */ /* 0x001fca000f8e0200 */
[----:B-1----:R-:W-:-:S13]  /*0060*/  ISETP.GE.AND P0, PT, R5, UR5, PT ;  /* 0x0000000505007c0c */ /* 0x002fda000bf06270 */
[----:B------:R-:W-:Y:S05]  /*0070*/  @P0 EXIT ;  /* 0x000000000000094d */ /* 0x000fea0003800000 */
[----:B------:R-:W0:Y:S01]  /*0080*/  LDC.64 R2, c[0x0][0x380] ;  /* 0x0000e000ff027b82 */ /* 0x000e220000000a00 */
[----:B------:R-:W1:Y:S01]  /*0090*/  LDCU.64 UR4, c[0x0][0x358] ;  /* 0x00006b00ff0477ac */ /* 0x000e620008000a00 */
[----:B0-----:R-:W-:-:S05]  /*00a0*/  IMAD.WIDE R2, R5, 0x4, R2 ;  /* 0x0000000405027825 */ /* 0x001fca00078e0202 */
[----:B-1----:R-:W2:Y:S01]  /*00b0*/  LDG.E R0, desc[UR4][R2.64] ;  /* 0x0000000402007981 */ /* 0x002ea2000c1e1900 */
[----:B------:R-:W-:Y:S01]  /*00c0*/  BSSY.RECONVERGENT B0, `(.L_x_0) ;  /* 0x000000d000007945 */ /* 0x000fe20003800200 */
[----:B--2---:R-:W-:-:S04]  /*00d0*/  FADD R0, R0, 1 ;  /* 0x3f80000000007421 */ /* 0x004fc80000000000 */
[----:B------:R0:W1:Y:S01]  /*00e0*/  MUFU.RSQ R5, R0 ;  /* 0x0000000000057308 */ /* 0x0000620000001400 */
[----:B------:R-:W-:-:S04]  /*00f0*/  IADD3 R4, PT, PT, R0, -0xd000000, RZ ;  /* 0xf300000000047810 */ /* 0x000fc80007ffe0ff */
[----:B------:R-:W-:-:S13]  /*0100*/  ISETP.GT.U32.AND P0, PT, R4, 0x727fffff, PT ;  /* 0x727fffff0400780c */ /* 0x000fda0003f04070 */
[----:B01----:R-:W-:Y:S05]  /*0110*/  @!P0 BRA `(.L_x_1) ;  /* 0x00000000000c8947 */ /* 0x003fea0003800000 */
[----:B------:R-:W-:-:S07]  /*0120*/  MOV R9, 0x140 ;  /* 0x0000014000097802 */ /* 0x000fce0000000f00 */
[----:B------:R-:W-:Y:S05]  /*0130*/  CALL.REL.NOINC `($__internal_0_$__cuda_sm20_sqrt_rn_f32_slowpath) ;  /* 0x0000005c00547944 */ /* 0x000fea0003c00000 */
[----:B------:R-:W-:Y:S05]  /*0140*/  BRA `(.L_x_2) ;  /* 0x0000000000107947 */ /* 0x000fea0003800000 */
.L_x_1:
[----:B------:R-:W-:Y:S01]  /*0150*/  FMUL.FTZ R7, R0, R5 ;  /* 0x0000000500077220 */ /* 0x000fe20000410000 */
[----:B------:R-:W-:-:S03]  /*0160*/  FMUL.FTZ R5, R5, 0.5 ;  /* 0x3f00000005057820 */ /* 0x000fc60000410000 */
[----:B------:R-:W-:-:S04]  /*0170*/  FFMA R0, -R7, R7, R0 ;  /* 0x0000000707007223 */ /* 0x000fc80000000100 */
[----:B------:R-:W-:-:S07]  /*0180*/  FFMA R0, R0, R5, R7 ;  /* 0x0000000500007223 */ /* 0x000fce0000000007 */
.L_x_2:
[----:B------:R-:W-:Y:S05]  /*0190*/  BSYNC.RECONVERGENT B0 ;  /* 0x0000000000007941 */ /* 0x000fea0003800200 */
.L_x_0:
[----:B------:R-:W-:Y:S01]  /*01a0*/  FADD R5, R0, 1 ;  /* 0x3f80000000057421 */ /* 0x000fe20000000000 */
[----:B------:R-:W-:Y:S03]  /*01b0*/  BSSY.RECONVERGENT B0, `(.L_x_3) ;  /* 0x000000d000007945 */ /* 0x000fe60003800200 */
[----:B------:R0:W1:Y:S01]  /*01c0*/  MUFU.RSQ R4, R5 ;  /* 0x0000000500047308 */ /* 0x0000620000001400 */
[----:B------:R-:W-:-:S04]  /*01d0*/  IADD3 R0, PT, PT, R5, -0xd000000, RZ ;  /* 0xf300000005007810 */ /* 0x000fc80007ffe0ff */
[----:B------:R-:W-:-:S13]  /*01e0*/  ISETP.GT.U32.AND P0, PT, R0, 0x727fffff, PT ;  /* 0x727fffff0000780c */ /* 0x000fda0003f04070 */
[----:B01----:R-:W-:Y:S05]  /*01f0*/  @!P0 BRA `(.L_x_4) ;  /* 0x0000000000108947 */ /* 0x003fea0003800000 */
[----:B------:R-:W-:Y:S02]  /*0200*/  MOV R0, R5 ;  /* 0x0000000500007202 */ /* 0x000fe40000000f00 */
[----:B------:R-:W-:-:S07]  /*0210*/  MOV R9, 0x230 ;  /* 0x0000023000097802 */ /* 0x000fce0000000f00 */
[----:B------:R-:W-:Y:S05]  /*0220*/  CALL.REL.NOINC `($__internal_0_$__cuda_sm20_sqrt_rn_f32_slowpath) ;  /* 0x0000005c00187944 */ /* 0x000fea0003c00000 */
[----:B------:R-:W-:Y:S05]  /*0230*/  BRA `(.L_x_5) ;  /* 0x0000000000107947 */ /* 0x000fea0003800000 */
.L_x_4:
[----:B------:R-:W-:Y:S01]  /*0240*/  FMUL.FTZ R0, R5, R4 ;  /* 0x0000000405007220 */ /* 0x000fe20000410000 */
[----:B------:R-:W-:-:S03]  /*0250*/  FMUL.FTZ R4, R4, 0.5 ;  /* 0x3f00000004047820 */ /* 0x000fc60000410000 */
[----:B------:R-:W-:-:S04]  /*0260*/  FFMA R5, -R0, R0, R5 ;  /* 0x0000000000057223 */ /* 0x000fc80000000105 */
[----:B------:R-:W-:-:S07]  /*0270*/  FFMA R0, R5, R4, R0 ;  /* 0x0000000405007223 */ /* 0x000fce0000000000 */
.L_x_5:
[----:B------:R-:W-:Y:S05]  /*0280*/  BSYNC.RECONVERGENT B0 ;  /* 0x0000000000007941 */ /* 0x000fea0003800200 */
.L_x_3:
        /* <DEDUP_REMOVED lines=10> */
.L_x_7:
[----:B------:R-:W-:Y:S01]  /*0330*/  FMUL.FTZ R0, R5, R4 ;  /* 0x0000000405007220 */ /* 0x000fe20000410000 */
[----:B------:R-:W-:-:S03]  /*0340*/  FMUL.FTZ R4, R4, 0.5 ;  /* 0x3f00000004047820 */ /* 0x000fc60000410000 */
[----:B------:R-:W-:-:S04]  /*0350*/  FFMA R5, -R0, R0, R5 ;  /* 0x0000000000057223 */ /* 0x000fc80000000105 */
[----:B------:R-:W-:-:S07]  /*0360*/  FFMA R0, R5, R4, R0 ;  /* 0x0000000405007223 */ /* 0x000fce0000000000 */
.L_x_8:
[----:B------:R-:W-:Y:S05]  /*0370*/  BSYNC.RECONVERGENT B0 ;  /* 0x0000000000007941 */ /* 0x000fea0003800200 */
.L_x_6:
        /* <DEDUP_REMOVED lines=10> */
.L_x_10:
[----:B------:R-:W-:Y:S01]  /*0420*/  FMUL.FTZ R0, R5, R4 ;  /* 0x0000000405007220 */ /* 0x000fe20000410000 */
[----:B------:R-:W-:-:S03]  /*0430*/  FMUL.FTZ R4, R4, 0.5 ;  /* 0x3f00000004047820 */ /* 0x000fc60000410000 */
[----:B------:R-:W-:-:S04]  /*0440*/  FFMA R5, -R0, R0, R5 ;  /* 0x0000000000057223 */ /* 0x000fc80000000105 */
[----:B------:R-:W-:-:S07]  /*0450*/  FFMA R0, R5, R4, R0 ;  /* 0x0000000405007223 */ /* 0x000fce0000000000 */
.L_x_11:
[----:B------:R-:W-:Y:S05]  /*0460*/  BSYNC.RECONVERGENT B0 ;  /* 0x0000000000007941 */ /* 0x000fea0003800200 */
.L_x_9:
        /* <DEDUP_REMOVED lines=10> */
.L_x_13:
[----:B------:R-:W-:Y:S01]  /*0510*/  FMUL.FTZ R0, R5, R4 ;  /* 0x0000000405007220 */ /* 0x000fe20000410000 */
[----:B------:R-:W-:-:S03]  /*0520*/  FMUL.FTZ R4, R4, 0.5 ;  /* 0x3f00000004047820 */ /* 0x000fc60000410000 */
[----:B------:R-:W-:-:S04]  /*0530*/  FFMA R5, -R0, R0, R5 ;  /* 0x0000000000057223 */ /* 0x000fc80000000105 */
[----:B------:R-:W-:-:S07]  /*0540*/  FFMA R0, R5, R4, R0 ;  /* 0x0000000405007223 */ /* 0x000fce0000000000 */
.L_x_14:
[----:B------:R-:W-:Y:S05]  /*0550*/  BSYNC.RECONVERGENT B0 ;  /* 0x0000000000007941 */ /* 0x000fea0003800200 */
.L_x_12:
        /* <DEDUP_REMOVED lines=10> */
.L_x_16:
[----:B------:R-:W-:Y:S01]  /*0600*/  FMUL.FTZ R0, R5, R4 ;  /* 0x0000000405007220 */ /* 0x000fe20000410000 */
[----:B------:R-:W-:-:S03]  /*0610*/  FMUL.FTZ R4, R4, 0.5 ;  /* 0x3f00000004047820 */ /* 0x000fc60000410000 */
[----:B------:R-:W-:-:S04]  /*0620*/  FFMA R5, -R0, R0, R5 ;  /* 0x0000000000057223 */ /* 0x000fc80000000105 */
[----:B------:R-:W-:-:S07]  /*0630*/  FFMA R0, R5, R4, R0 ;  /* 0x0000000405007223 */ /* 0x000fce0000000000 */
.L_x_17:
[----:B------:R-:W-:Y:S05]  /*0640*/  BSYNC.RECONVERGENT B0 ;  /* 0x0000000000007941 */ /* 0x000fea0003800200 */
.L_x_15:
        /* <DEDUP_REMOVED lines=10> */
.L_x_19:
[----:B------:R-:W-:Y:S01]  /*06f0*/  FMUL.FTZ R0, R5, R4 ;  /* 0x0000000405007220 */ /* 0x000fe20000410000 */
[----:B------:R-:W-:-:S03]  /*0700*/  FMUL.FTZ R4, R4, 0.5 ;  /* 0x3f00000004047820 */ /* 0x000fc60000410000 */
[----:B------:R-:W-:-:S04]  /*0710*/  FFMA R5, -R0, R0, R5 ;  /* 0x0000000000057223 */ /* 0x000fc80000000105 */
[----:B------:R-:W-:-:S07]  /*0720*/  FFMA R0, R5, R4, R0 ;  /* 0x0000000405007223 */ /* 0x000fce0000000000 */
.L_x_20:
[----:B------:R-:W-:Y:S05]  /*0730*/  BSYNC.RECONVERGENT B0 ;  /* 0x0000000000007941 */ /* 0x000fea0003800200 */
.L_x_18:
        /* <DEDUP_REMOVED lines=10> */
.L_x_22:
[----:B------:R-:W-:Y:S01]  /*07e0*/  FMUL.FTZ R0, R5, R4 ;  /* 0x0000000405007220 */ /* 0x000fe20000410000 */
[----:B------:R-:W-:-:S03]  /*07f0*/  FMUL.FTZ R4, R4, 0.5 ;  /* 0x3f00000004047820 */ /* 0x000fc60000410000 */
[----:B------:R-:W-:-:S04]  /*0800*/  FFMA R5, -R0, R0, R5 ;  /* 0x0000000000057223 */ /* 0x000fc80000000105 */
[----:B------:R-:W-:-:S07]  /*0810*/  FFMA R0, R5, R4, R0 ;  /* 0x0000000405007223 */ /* 0x000fce0000000000 */
.L_x_23:
[----:B------:R-:W-:Y:S05]  /*0820*/  BSYNC.RECONVERGENT B0 ;  /* 0x0000000000007941 */ /* 0x000fea0003800200 */
.L_x_21:
        /* <DEDUP_REMOVED lines=10> */
.L_x_25:
[----:B------:R-:W-:Y:S01]  /*08d0*/  FMUL.FTZ R0, R5, R4 ;  /* 0x0000000405007220 */ /* 0x000fe20000410000 */
[----:B------:R-:W-:-:S03]  /*08e0*/  FMUL.FTZ R4, R4, 0.5 ;  /* 0x3f00000004047820 */ /* 0x000fc60000410000 */
[----:B------:R-:W-:-:S04]  /*08f0*/  FFMA R5, -R0, R0, R5 ;  /* 0x0000000000057223 */ /* 0x000fc80000000105 */
[----:B------:R-:W-:-:S07]  /*0900*/  FFMA R0, R5, R4, R0 ;  /* 0x0000000405007223 */ /* 0x000fce0000000000 */
.L_x_26:
[----:B------:R-:W-:Y:S05]  /*0910*/  BSYNC.RECONVERGENT B0 ;  /* 0x0000000000007941 */ /* 0x000fea0003800200 */
.L_x_24:
        /* <DEDUP_REMOVED lines=10> */
.L_x_28:
[----:B------:R-:W-:Y:S01]  /*09c0*/  FMUL.FTZ R0, R5, R4 ;  /* 0x0000000405007220 */ /* 0x000fe20000410000 */
[----:B------:R-:W-:-:S03]  /*09d0*/  FMUL.FTZ R4, R4, 0.5 ;  /* 0x3f00000004047820 */ /* 0x000fc60000410000 */
[----:B------:R-:W-:-:S04]  /*09e0*/  FFMA R5, -R0, R0, R5 ;  /* 0x0000000000057223 */ /* 0x000fc80000000105 */
[----:B------:R-:W-:-:S07]  /*09f0*/  FFMA R0, R5, R4, R0 ;  /* 0x0000000405007223 */ /* 0x000fce0000000000 */
.L_x_29:
[----:B------:R-:W-:Y:S05]  /*0a00*/  BSYNC.RECONVERGENT B0 ;  /* 0x0000000000007941 */ /* 0x000fea0003800200 */
.L_x_27:
        /* <DEDUP_REMOVED lines=10> */
.L_x_31:
[----:B------:R-:W-:Y:S01]  /*0ab0*/  FMUL.FTZ R0, R5, R4 ;  /* 0x0000000405007220 */ /* 0x000fe20000410000 */
[----:B------:R-:W-:-:S03]  /*0ac0*/  FMUL.FTZ R4, R4, 0.5 ;  /* 0x3f00000004047820 */ /* 0x000fc60000410000 */
[----:B------:R-:W-:-:S04]  /*0ad0*/  FFMA R5, -R0, R0, R5 ;  /* 0x0000000000057223 */ /* 0x000fc80000000105 */
[----:B------:R-:W-:-:S07]  /*0ae0*/  FFMA R0, R5, R4, R0 ;  /* 0x0000000405007223 */ /* 0x000fce0000000000 */
.L_x_32:
[----:B------:R-:W-:Y:S05]  /*0af0*/  BSYNC.RECONVERGENT B0 ;  /* 0x0000000000007941 */ /* 0x000fea0003800200 */
.L_x_30:
        /* <DEDUP_REMOVED lines=10> */
.L_x_34:
[----:B------:R-:W-:Y:S01]  /*0ba0*/  FMUL.FTZ R0, R5, R4 ;  /* 0x0000000405007220 */ /* 0x000fe20000410000 */
[----:B------:R-:W-:-:S03]  /*0bb0*/  FMUL.FTZ R4, R4, 0.5 ;  /* 0x3f00000004047820 */ /* 0x000fc60000410000 */
[----:B------:R-:W-:-:S04]  /*0bc0*/  FFMA R5, -R0, R0, R5 ;  /* 0x0000000000057223 */ /* 0x000fc80000000105 */
[----:B------:R-:W-:-:S07]  /*0bd0*/  FFMA R0, R5, R4, R0 ;  /* 0x0000000405007223 */ /* 0x000fce0000000000 */
.L_x_35:
[----:B------:R-:W-:Y:S05]  /*0be0*/  BSYNC.RECONVERGENT B0 ;  /* 0x0000000000007941 */ /* 0x000fea0003800200 */
.L_x_33:
        /* <DEDUP_REMOVED lines=10> */
.L_x_37:
[----:B------:R-:W-:Y:S01]  /*0c90*/  FMUL.FTZ R0, R5, R4 ;  /* 0x0000000405007220 */ /* 0x000fe20000410000 */
[----:B------:R-:W-:-:S03]  /*0ca0*/  FMUL.FTZ R4, R4, 0.5 ;  /* 0x3f00000004047820 */ /* 0x000fc60000410000 */
[----:B------:R-:W-:-:S04]  /*0cb0*/  FFMA R5, -R0, R0, R5 ;  /* 0x0000000000057223 */ /* 0x000fc80000000105 */
[----:B------:R-:W-:-:S07]  /*0cc0*/  FFMA R0, R5, R4, R0 ;  /* 0x0000000405007223 */ /* 0x000fce0000000000 */
.L_x_38:
[----:B------:R-:W-:Y:S05]  /*0cd0*/  BSYNC.RECONVERGENT B0 ;  /* 0x0000000000007941 */ /* 0x000fea0003800200 */
.L_x_36:
        /* <DEDUP_REMOVED lines=10> */
.L_x_40:
[----:B------:R-:W-:Y:S01]  /*0d80*/  FMUL.FTZ R0, R5, R4 ;  /* 0x0000000405007220 */ /* 0x000fe20000410000 */
[----:B------:R-:W-:-:S03]  /*0d90*/  FMUL.FTZ R4, R4, 0.5 ;  /* 0x3f00000004047820 */ /* 0x000fc60000410000 */
[----:B------:R-:W-:-:S04]  /*0da0*/  FFMA R5, -R0, R0, R5 ;  /* 0x0000000000057223 */ /* 0x000fc80000000105 */
[----:B------:R-:W-:-:S07]  /*0db0*/  FFMA R0, R5, R4, R0 ;  /* 0x0000000405007223 */ /* 0x000fce0000000000 */
.L_x_41:
[----:B------:R-:W-:Y:S05]  /*0dc0*/  BSYNC.RECONVERGENT B0 ;  /* 0x0000000000007941 */ /* 0x000fea0003800200 */
.L_x_39:
        /* <DEDUP_REMOVED lines=10> */
.L_x_43:
[----:B------:R-:W-:Y:S01]  /*0e70*/  FMUL.FTZ R0, R5, R4 ;  /* 0x0000000405007220 */ /* 0x000fe20000410000 */
[----:B------:R-:W-:-:S03]  /*0e80*/  FMUL.FTZ R4, R4, 0.5 ;  /* 0x3f00000004047820 */ /* 0x000fc60000410000 */
[----:B------:R-:W-:-:S04]  /*0e90*/  FFMA R5, -R0, R0, R5 ;  /* 0x0000000000057223 */ /* 0x000fc80000000105 */
[----:B------:R-:W-:-:S07]  /*0ea0*/  FFMA R0, R5, R4, R0 ;  /* 0x0000000405007223 */ /* 0x000fce0000000000 */
.L_x_44:
[----:B------:R-:W-:Y:S05]  /*0eb0*/  BSYNC.RECONVERGENT B0 ;  /* 0x0000000000007941 */ /* 0x000fea0003800200 */
.L_x_42:
        /* <DEDUP_REMOVED lines=10> */
.L_x_46:
[----:B------:R-:W-:Y:S01]  /*0f60*/  FMUL.FTZ R0, R5, R4 ;  /* 0x0000000405007220 */ /* 0x000fe20000410000 */
[----:B------:R-:W-:-:S03]  /*0f70*/  FMUL.FTZ R4, R4, 0.5 ;  /* 0x3f00000004047820 */ /* 0x000fc60000410000 */
[----:B------:R-:W-:-:S04]  /*0f80*/  FFMA R5, -R0, R0, R5 ;  /* 0x0000000000057223 */ /* 0x000fc80000000105 */
[----:B------:R-:W-:-:S07]  /*0f90*/  FFMA R0, R5, R4, R0 ;  /* 0x0000000405007223 */ /* 0x000fce0000000000 */
.L_x_47:
[----:B------:R-:W-:Y:S05]  /*0fa0*/  BSYNC.RECONVERGENT B0 ;  /* 0x0000000000007941 */ /* 0x000fea0003800200 */
.L_x_45:
        /* <DEDUP_REMOVED lines=10> */
.L_x_49:
[----:B------:R-:W-:Y:S01]  /*1050*/  FMUL.FTZ R0, R5, R4 ;  /* 0x0000000405007220 */ /* 0x000fe20000410000 */
[----:B------:R-:W-:-:S03]  /*1060*/  FMUL.FTZ R4, R4, 0.5 ;  /* 0x3f00000004047820 */ /* 0x000fc60000410000 */
[----:B------:R-:W-:-:S04]  /*1070*/  FFMA R5, -R0, R0, R5 ;  /* 0x0000000000057223 */ /* 0x000fc80000000105 */
[----:B------:R-:W-:-:S07]  /*1080*/  FFMA R0, R5, R4, R0 ;  /* 0x0000000405007223 */ /* 0x000fce0000000000 */
.L_x_50:
[----:B------:R-:W-:Y:S05]  /*1090*/  BSYNC.RECONVERGENT B0 ;  /* 0x0000000000007941 */ /* 0x000fea0003800200 */
.L_x_48:
        /* <DEDUP_REMOVED lines=10> */
.L_x_52:
[----:B------:R-:W-:Y:S01]  /*1140*/  FMUL.FTZ R0, R5, R4 ;  /* 0x0000000405007220 */ /* 0x000fe20000410000 */
[----:B------:R-:W-:-:S03]  /*1150*/  FMUL.FTZ R4, R4, 0.5 ;  /* 0x3f00000004047820 */ /* 0x000fc60000410000 */
[----:B------:R-:W-:-:S04]  /*1160*/  FFMA R5, -R0, R0, R5 ;  /* 0x0000000000057223 */ /* 0x000fc80000000105 */
[----:B------:R-:W-:-:S07]  /*1170*/  FFMA R0, R5, R4, R0 ;  /* 0x0000000405007223 */ /* 0x000fce0000000000 */
.L_x_53:
[----:B------:R-:W-:Y:S05]  /*1180*/  BSYNC.RECONVERGENT B0 ;  /* 0x0000000000007941 */ /* 0x000fea0003800200 */
.L_x_51:
        /* <DEDUP_REMOVED lines=10> */
.L_x_55:
[----:B------:R-:W-:Y:S01]  /*1230*/  FMUL.FTZ R0, R5, R4 ;  /* 0x0000000405007220 */ /* 0x000fe20000410000 */
[----:B------:R-:W-:-:S03]  /*1240*/  FMUL.FTZ R4, R4, 0.5 ;  /* 0x3f00000004047820 */ /* 0x000fc60000410000 */
[----:B------:R-:W-:-:S04]  /*1250*/  FFMA R5, -R0, R0, R5 ;  /* 0x0000000000057223 */ /* 0x000fc80000000105 */
[----:B------:R-:W-:-:S07]  /*1260*/  FFMA R0, R5, R4, R0 ;  /* 0x0000000405007223 */ /* 0x000fce0000000000 */
.L_x_56:
[----:B------:R-:W-:Y:S05]  /*1270*/  BSYNC.RECONVERGENT B0 ;  /* 0x0000000000007941 */ /* 0x000fea0003800200 */
.L_x_54:
        /* <DEDUP_REMOVED lines=10> */
.L_x_58:
[----:B------:R-:W-:Y:S01]  /*1320*/  FMUL.FTZ R0, R5, R4 ;  /* 0x0000000405007220 */ /* 0x000fe20000410000 */
[----:B------:R-:W-:-:S03]  /*1330*/  FMUL.FTZ R4, R4, 0.5 ;  /* 0x3f00000004047820 */ /* 0x000fc60000410000 */
[----:B------:R-:W-:-:S04]  /*1340*/  FFMA R5, -R0, R0, R5 ;  /* 0x0000000000057223 */ /* 0x000fc80000000105 */
[----:B------:R-:W-:-:S07]  /*1350*/  FFMA R0, R5, R4, R0 ;  /* 0x0000000405007223 */ /* 0x000fce0000000000 */
.L_x_59:
[----:B------:R-:W-:Y:S05]  /*1360*/  BSYNC.RECONVERGENT B0 ;  /* 0x0000000000007941 */ /* 0x000fea0003800200 */
.L_x_57:
        /* <DEDUP_REMOVED lines=10> */
.L_x_61:
[----:B------:R-:W-:Y:S01]  /*1410*/  FMUL.FTZ R0, R5, R4 ;  /* 0x0000000405007220 */ /* 0x000fe20000410000 */
[----:B------:R-:W-:-:S03]  /*1420*/  FMUL.FTZ R4, R4, 0.5 ;  /* 0x3f00000004047820 */ /* 0x000fc60000410000 */
[----:B------:R-:W-:-:S04]  /*1430*/  FFMA R5, -R0, R0, R5 ;  /* 0x0000000000057223 */ /* 0x000fc80000000105 */
[----:B------:R-:W-:-:S07]  /*1440*/  FFMA R0, R5, R4, R0 ;  /* 0x0000000405007223 */ /* 0x000fce0000000000 */
.L_x_62:
[----:B------:R-:W-:Y:S05]  /*1450*/  BSYNC.RECONVERGENT B0 ;  /* 0x0000000000007941 */ /* 0x000fea0003800200 */
.L_x_60:
        /* <DEDUP_REMOVED lines=10> */
.L_x_64:
[----:B------:R-:W-:Y:S01]  /*1500*/  FMUL.FTZ R0, R5, R4 ;  /* 0x0000000405007220 */ /* 0x000fe20000410000 */
[----:B------:R-:W-:-:S03]  /*1510*/  FMUL.FTZ R4, R4, 0.5 ;  /* 0x3f00000004047820 */ /* 0x000fc60000410000 */
[----:B------:R-:W-:-:S04]  /*1520*/  FFMA R5, -R0, R0, R5 ;  /* 0x0000000000057223 */ /* 0x000fc80000000105 */
[----:B------:R-:W-:-:S07]  /*1530*/  FFMA R0, R5, R4, R0 ;  /* 0x0000000405007223 */ /* 0x000fce0000000000 */
.L_x_65:
[----:B------:R-:W-:Y:S05]  /*1540*/  BSYNC.RECONVERGENT B0 ;  /* 0x0000000000007941 */ /* 0x000fea0003800200 */
.L_x_63:
        /* <DEDUP_REMOVED lines=10> */
.L_x_67:
[----:B------:R-:W-:Y:S01]  /*15f0*/  FMUL.FTZ R0, R5, R4 ;  /* 0x0000000405007220 */ /* 0x000fe20000410000 */
[----:B------:R-:W-:-:S03]  /*1600*/  FMUL.FTZ R4, R4, 0.5 ;  /* 0x3f00000004047820 */ /* 0x000fc60000410000 */
[----:B------:R-:W-:-:S04]  /*1610*/  FFMA R5, -R0, R0, R5 ;  /* 0x0000000000057223 */ /* 0x000fc80000000105 */
[----:B------:R-:W-:-:S07]  /*1620*/  FFMA R0, R5, R4, R0 ;  /* 0x0000000405007223 */ /* 0x000fce0000000000 */
.L_x_68:
[----:B------:R-:W-:Y:S05]  /*1630*/  BSYNC.RECONVERGENT B0 ;  /* 0x0000000000007941 */ /* 0x000fea0003800200 */
.L_x_66:
        /* <DEDUP_REMOVED lines=10> */
.L_x_70:
[----:B------:R-:W-:Y:S01]  /*16e0*/  FMUL.FTZ R0, R5, R4 ;  /* 0x0000000405007220 */ /* 0x000fe20000410000 */
[----:B------:R-:W-:-:S03]  /*16f0*/  FMUL.FTZ R4, R4, 0.5 ;  /* 0x3f00000004047820 */ /* 0x000fc60000410000 */
[----:B------:R-:W-:-:S04]  /*1700*/  FFMA R5, -R0, R0, R5 ;  /* 0x0000000000057223 */ /* 0x000fc80000000105 */
[----:B------:R-:W-:-:S07]  /*1710*/  FFMA R0, R5, R4, R0 ;  /* 0x0000000405007223 */ /* 0x000fce0000000000 */
.L_x_71:
[----:B------:R-:W-:Y:S05]  /*1720*/  BSYNC.RECONVERGENT B0 ;  /* 0x0000000000007941 */ /* 0x000fea0003800200 */
.L_x_69:
        /* <DEDUP_REMOVED lines=10> */
.L_x_73:
[----:B------:R-:W-:Y:S01]  /*17d0*/  FMUL.FTZ R0, R5, R4 ;  /* 0x0000000405007220 */ /* 0x000fe20000410000 */
[----:B------:R-:W-:-:S03]  /*17e0*/  FMUL.FTZ R4, R4, 0.5 ;  /* 0x3f00000004047820 */ /* 0x000fc60000410000 */
[----:B------:R-:W-:-:S04]  /*17f0*/  FFMA R5, -R0, R0, R5 ;  /* 0x0000000000057223 */ /* 0x000fc80000000105 */
[----:B------:R-:W-:-:S07]  /*1800*/  FFMA R0, R5, R4, R0 ;  /* 0x0000000405007223 */ /* 0x000fce0000000000 */
.L_x_74:
[----:B------:R-:W-:Y:S05]  /*1810*/  BSYNC.RECONVERGENT B0 ;  /* 0x0000000000007941 */ /* 0x000fea0003800200 */
.L_x_72:
        /* <DEDUP_REMOVED lines=10> */
.L_x_76:
[----:B------:R-:W-:Y:S01]  /*18c0*/  FMUL.FTZ R0, R5, R4 ;  /* 0x0000000405007220 */ /* 0x000fe20000410000 */
[----:B------:R-:W-:-:S03]  /*18d0*/  FMUL.FTZ R4, R4, 0.5 ;  /* 0x3f00000004047820 */ /* 0x000fc60000410000 */
[----:B------:R-:W-:-:S04]  /*18e0*/  FFMA R5, -R0, R0, R5 ;  /* 0x0000000000057223 */ /* 0x000fc80000000105 */
[----:B------:R-:W-:-:S07]  /*18f0*/  FFMA R0, R5, R4, R0 ;  /* 0x0000000405007223 */ /* 0x000fce0000000000 */
.L_x_77:
[----:B------:R-:W-:Y:S05]  /*1900*/  BSYNC.RECONVERGENT B0 ;  /* 0x0000000000007941 */ /* 0x000fea0003800200 */
.L_x_75:
        /* <DEDUP_REMOVED lines=10> */
.L_x_79:
[----:B------:R-:W-:Y:S01]  /*19b0*/  FMUL.FTZ R0, R5, R4 ;  /* 0x0000000405007220 */ /* 0x000fe20000410000 */
[----:B------:R-:W-:-:S03]  /*19c0*/  FMUL.FTZ R4, R4, 0.5 ;  /* 0x3f00000004047820 */ /* 0x000fc60000410000 */
[----:B------:R-:W-:-:S04]  /*19d0*/  FFMA R5, -R0, R0, R5 ;  /* 0x0000000000057223 */ /* 0x000fc80000000105 */
[----:B------:R-:W-:-:S07]  /*19e0*/  FFMA R0, R5, R4, R0 ;  /* 0x0000000405007223 */ /* 0x000fce0000000000 */
.L_x_80:
[----:B------:R-:W-:Y:S05]  /*19f0*/  BSYNC.RECONVERGENT B0 ;  /* 0x0000000000007941 */ /* 0x000fea0003800200 */
.L_x_78:
        /* <DEDUP_REMOVED lines=10> */
.L_x_82:
[----:B------:R-:W-:Y:S01]  /*1aa0*/  FMUL.FTZ R0, R5, R4 ;  /* 0x0000000405007220 */ /* 0x000fe20000410000 */
[----:B------:R-:W-:-:S03]  /*1ab0*/  FMUL.FTZ R4, R4, 0.5 ;  /* 0x3f00000004047820 */ /* 0x000fc60000410000 */
[----:B------:R-:W-:-:S04]  /*1ac0*/  FFMA R5, -R0, R0, R5 ;  /* 0x0000000000057223 */ /* 0x000fc80000000105 */
[----:B------:R-:W-:-:S07]  /*1ad0*/  FFMA R0, R5, R4, R0 ;  /* 0x0000000405007223 */ /* 0x000fce0000000000 */
.L_x_83:
[----:B------:R-:W-:Y:S05]  /*1ae0*/  BSYNC.RECONVERGENT B0 ;  /* 0x0000000000007941 */ /* 0x000fea0003800200 */
.L_x_81:
        /* <DEDUP_REMOVED lines=10> */
.L_x_85:
[----:B------:R-:W-:Y:S01]  /*1b90*/  FMUL.FTZ R0, R5, R4 ;  /* 0x0000000405007220 */ /* 0x000fe20000410000 */
[----:B------:R-:W-:-:S03]  /*1ba0*/  FMUL.FTZ R4, R4, 0.5 ;  /* 0x3f00000004047820 */ /* 0x000fc60000410000 */
[----:B------:R-:W-:-:S04]  /*1bb0*/  FFMA R5, -R0, R0, R5 ;  /* 0x0000000000057223 */ /* 0x000fc80000000105 */
[----:B------:R-:W-:-:S07]  /*1bc0*/  FFMA R0, R5, R4, R0 ;  /* 0x0000000405007223 */ /* 0x000fce0000000000 */
.L_x_86:
[----:B------:R-:W-:Y:S05]  /*1bd0*/  BSYNC.RECONVERGENT B0 ;  /* 0x0000000000007941 */ /* 0x000fea0003800200 */
.L_x_84:
        /* <DEDUP_REMOVED lines=10> */
.L_x_88:
[----:B------:R-:W-:Y:S01]  /*1c80*/  FMUL.FTZ R0, R5, R4 ;  /* 0x0000000405007220 */ /* 0x000fe20000410000 */
[----:B------:R-:W-:-:S03]  /*1c90*/  FMUL.FTZ R4, R4, 0.5 ;  /* 0x3f00000004047820 */ /* 0x000fc60000410000 */
[----:B------:R-:W-:-:S04]  /*1ca0*/  FFMA R5, -R0, R0, R5 ;  /* 0x0000000000057223 */ /* 0x000fc80000000105 */
[----:B------:R-:W-:-:S07]  /*1cb0*/  FFMA R0, R5, R4, R0 ;  /* 0x0000000405007223 */ /* 0x000fce0000000000 */
.L_x_89:
[----:B------:R-:W-:Y:S05]  /*1cc0*/  BSYNC.RECONVERGENT B0 ;  /* 0x0000000000007941 */ /* 0x000fea0003800200 */
.L_x_87:
        /* <DEDUP_REMOVED lines=10> */
.L_x_91:
[----:B------:R-:W-:Y:S01]  /*1d70*/  FMUL.FTZ R0, R5, R4 ;  /* 0x0000000405007220 */ /* 0x000fe20000410000 */
[----:B------:R-:W-:-:S03]  /*1d80*/  FMUL.FTZ R4, R4, 0.5 ;  /* 0x3f00000004047820 */ /* 0x000fc60000410000 */
[----:B------:R-:W-:-:S04]  /*1d90*/  FFMA R5, -R0, R0, R5 ;  /* 0x0000000000057223 */ /* 0x000fc80000000105 */
[----:B------:R-:W-:-:S07]  /*1da0*/  FFMA R0, R5, R4, R0 ;  /* 0x0000000405007223 */ /* 0x000fce0000000000 */
.L_x_92:
[----:B------:R-:W-:Y:S05]  /*1db0*/  BSYNC.RECONVERGENT B0 ;  /* 0x0000000000007941 */ /* 0x000fea0003800200 */
.L_x_90:
        /* <DEDUP_REMOVED lines=10> */
.L_x_94:
[----:B------:R-:W-:Y:S01]  /*1e60*/  FMUL.FTZ R0, R5, R4 ;  /* 0x0000000405007220 */ /* 0x000fe20000410000 */
[----:B------:R-:W-:-:S03]  /*1e70*/  FMUL.FTZ R4, R4, 0.5 ;  /* 0x3f00000004047820 */ /* 0x000fc60000410000 */
[----:B------:R-:W-:-:S04]  /*1e80*/  FFMA R5, -R0, R0, R5 ;  /* 0x0000000000057223 */ /* 0x000fc80000000105 */
[----:B------:R-:W-:-:S07]  /*1e90*/  FFMA R0, R5, R4, R0 ;  /* 0x0000000405007223 */ /* 0x000fce0000000000 */
.L_x_95:
[----:B------:R-:W-:Y:S05]  /*1ea0*/  BSYNC.RECONVERGENT B0 ;  /* 0x0000000000007941 */ /* 0x000fea0003800200 */
.L_x_93:
        /* <DEDUP_REMOVED lines=10> */
.L_x_97:
[----:B------:R-:W-:Y:S01]  /*1f50*/  FMUL.FTZ R0, R5, R4 ;  /* 0x0000000405007220 */ /* 0x000fe20000410000 */
[----:B------:R-:W-:-:S03]  /*1f60*/  FMUL.FTZ R4, R4, 0.5 ;  /* 0x3f00000004047820 */ /* 0x000fc60000410000 */
[----:B------:R-:W-:-:S04]  /*1f70*/  FFMA R5, -R0, R0, R5 ;  /* 0x0000000000057223 */ /* 0x000fc80000000105 */
[----:B------:R-:W-:-:S07]  /*1f80*/  FFMA R0, R5, R4, R0 ;  /* 0x0000000405007223 */ /* 0x000fce0000000000 */
.L_x_98:
[----:B------:R-:W-:Y:S05]  /*1f90*/  BSYNC.RECONVERGENT B0 ;  /* 0x0000000000007941 */ /* 0x000fea0003800200 */
.L_x_96:
        /* <DEDUP_REMOVED lines=10> */
.L_x_100:
[----:B------:R-:W-:Y:S01]  /*2040*/  FMUL.FTZ R0, R5, R4 ;  /* 0x0000000405007220 */ /* 0x000fe20000410000 */
[----:B------:R-:W-:-:S03]  /*2050*/  FMUL.FTZ R4, R4, 0.5 ;  /* 0x3f00000004047820 */ /* 0x000fc60000410000 */
[----:B------:R-:W-:-:S04]  /*2060*/  FFMA R5, -R0, R0, R5 ;  /* 0x0000000000057223 */ /* 0x000fc80000000105 */
[----:B------:R-:W-:-:S07]  /*2070*/  FFMA R0, R5, R4, R0 ;  /* 0x0000000405007223 */ /* 0x000fce0000000000 */
.L_x_101:
[----:B------:R-:W-:Y:S05]  /*2080*/  BSYNC.RECONVERGENT B0 ;  /* 0x0000000000007941 */ /* 0x000fea0003800200 */
.L_x_99:
        /* <DEDUP_REMOVED lines=10> */
.L_x_103:
[----:B------:R-:W-:Y:S01]  /*2130*/  FMUL.FTZ R0, R5, R4 ;  /* 0x0000000405007220 */ /* 0x000fe20000410000 */
[----:B------:R-:W-:-:S03]  /*2140*/  FMUL.FTZ R4, R4, 0.5 ;  /* 0x3f00000004047820 */ /* 0x000fc60000410000 */
[----:B------:R-:W-:-:S04]  /*2150*/  FFMA R5, -R0, R0, R5 ;  /* 0x0000000000057223 */ /* 0x000fc80000000105 */
[----:B------:R-:W-:-:S07]  /*2160*/  FFMA R0, R5, R4, R0 ;  /* 0x0000000405007223 */ /* 0x000fce0000000000 */
.L_x_104:
[----:B------:R-:W-:Y:S05]  /*2170*/  BSYNC.RECONVERGENT B0 ;  /* 0x0000000000007941 */ /* 0x000fea0003800200 */
.L_x_102:
        /* <DEDUP_REMOVED lines=10> */
.L_x_106:
[----:B------:R-:W-:Y:S01]  /*2220*/  FMUL.FTZ R0, R5, R4 ;  /* 0x0000000405007220 */ /* 0x000fe20000410000 */
[----:B------:R-:W-:-:S03]  /*2230*/  FMUL.FTZ R4, R4, 0.5 ;  /* 0x3f00000004047820 */ /* 0x000fc60000410000 */
[----:B------:R-:W-:-:S04]  /*2240*/  FFMA R5, -R0, R0, R5 ;  /* 0x0000000000057223 */ /* 0x000fc80000000105 */
[----:B------:R-:W-:-:S07]  /*2250*/  FFMA R0, R5, R4, R0 ;  /* 0x0000000405007223 */ /* 0x000fce0000000000 */
.L_x_107:
[----:B------:R-:W-:Y:S05]  /*2260*/  BSYNC.RECONVERGENT B0 ;  /* 0x0000000000007941 */ /* 0x000fea0003800200 */
.L_x_105:
        /* <DEDUP_REMOVED lines=10> */
.L_x_109:
[----:B------:R-:W-:Y:S01]  /*2310*/  FMUL.FTZ R0, R5, R4 ;  /* 0x0000000405007220 */ /* 0x000fe20000410000 */
[----:B------:R-:W-:-:S03]  /*2320*/  FMUL.FTZ R4, R4, 0.5 ;  /* 0x3f00000004047820 */ /* 0x000fc60000410000 */
[----:B------:R-:W-:-:S04]  /*2330*/  FFMA R5, -R0, R0, R5 ;  /* 0x0000000000057223 */ /* 0x000fc80000000105 */
[----:B------:R-:W-:-:S07]  /*2340*/  FFMA R0, R5, R4, R0 ;  /* 0x0000000405007223 */ /* 0x000fce0000000000 */
.L_x_110:
[----:B------:R-:W-:Y:S05]  /*2350*/  BSYNC.RECONVERGENT B0 ;  /* 0x0000000000007941 */ /* 0x000fea0003800200 */
.L_x_108:
        /* <DEDUP_REMOVED lines=10> */
.L_x_112:
[----:B------:R-:W-:Y:S01]  /*2400*/  FMUL.FTZ R0, R5, R4 ;  /* 0x0000000405007220 */ /* 0x000fe20000410000 */
[----:B------:R-:W-:-:S03]  /*2410*/  FMUL.FTZ R4, R4, 0.5 ;  /* 0x3f00000004047820 */ /* 0x000fc60000410000 */
[----:B------:R-:W-:-:S04]  /*2420*/  FFMA R5, -R0, R0, R5 ;  /* 0x0000000000057223 */ /* 0x000fc80000000105 */
[----:B------:R-:W-:-:S07]  /*2430*/  FFMA R0, R5, R4, R0 ;  /* 0x0000000405007223 */ /* 0x000fce0000000000 */
.L_x_113:
[----:B------:R-:W-:Y:S05]  /*2440*/  BSYNC.RECONVERGENT B0 ;  /* 0x0000000000007941 */ /* 0x000fea0003800200 */
.L_x_111:
        /* <DEDUP_REMOVED lines=10> */
.L_x_115:
[----:B------:R-:W-:Y:S01]  /*24f0*/  FMUL.FTZ R0, R5, R4 ;  /* 0x0000000405007220 */ /* 0x000fe20000410000 */
[----:B------:R-:W-:-:S03]  /*2500*/  FMUL.FTZ R4, R4, 0.5 ;  /* 0x3f00000004047820 */ /* 0x000fc60000410000 */
[----:B------:R-:W-:-:S04]  /*2510*/  FFMA R5, -R0, R0, R5 ;  /* 0x0000000000057223 */ /* 0x000fc80000000105 */
[----:B------:R-:W-:-:S07]  /*2520*/  FFMA R0, R5, R4, R0 ;  /* 0x0000000405007223 */ /* 0x000fce0000000000 */
.L_x_116:
[----:B------:R-:W-:Y:S05]  /*2530*/  BSYNC.RECONVERGENT B0 ;  /* 0x0000000000007941 */ /* 0x000fea0003800200 */
.L_x_114:
        /* <DEDUP_REMOVED lines=10> */
.L_x_118:
[----:B------:R-:W-:Y:S01]  /*25e0*/  FMUL.FTZ R0, R5, R4 ;  /* 0x0000000405007220 */ /* 0x000fe20000410000 */
[----:B------:R-:W-:-:S03]  /*25f0*/  FMUL.FTZ R4, R4, 0.5 ;  /* 0x3f00000004047820 */ /* 0x000fc60000410000 */
[----:B------:R-:W-:-:S04]  /*2600*/  FFMA R5, -R0, R0, R5 ;  /* 0x0000000000057223 */ /* 0x000fc80000000105 */
[----:B------:R-:W-:-:S07]  /*2610*/  FFMA R0, R5, R4, R0 ;  /* 0x0000000405007223 */ /* 0x000fce0000000000 */
.L_x_119:
[----:B------:R-:W-:Y:S05]  /*2620*/  BSYNC.RECONVERGENT B0 ;  /* 0x0000000000007941 */ /* 0x000fea0003800200 */
.L_x_117:
        /* <DEDUP_REMOVED lines=10> */
.L_x_121:
[----:B------:R-:W-:Y:S01]  /*26d0*/  FMUL.FTZ R0, R5, R4 ;  /* 0x0000000405007220 */ /* 0x000fe20000410000 */
[----:B------:R-:W-:-:S03]  /*26e0*/  FMUL.FTZ R4, R4, 0.5 ;  /* 0x3f00000004047820 */ /* 0x000fc60000410000 */
[----:B------:R-:W-:-:S04]  /*26f0*/  FFMA R5, -R0, R0, R5 ;  /* 0x0000000000057223 */ /* 0x000fc80000000105 */
[----:B------:R-:W-:-:S07]  /*2700*/  FFMA R0, R5, R4, R0 ;  /* 0x0000000405007223 */ /* 0x000fce0000000000 */
.L_x_122:
[----:B------:R-:W-:Y:S05]  /*2710*/  BSYNC.RECONVERGENT B0 ;  /* 0x0000000000007941 */ /* 0x000fea0003800200 */
.L_x_120:
        /* <DEDUP_REMOVED lines=10> */
.L_x_124:
[----:B------:R-:W-:Y:S01]  /*27c0*/  FMUL.FTZ R0, R5, R4 ;  /* 0x0000000405007220 */ /* 0x000fe20000410000 */
[----:B------:R-:W-:-:S03]  /*27d0*/  FMUL.FTZ R4, R4, 0.5 ;  /* 0x3f00000004047820 */ /* 0x000fc60000410000 */
[----:B------:R-:W-:-:S04]  /*27e0*/  FFMA R5, -R0, R0, R5 ;  /* 0x0000000000057223 */ /* 0x000fc80000000105 */
[----:B------:R-:W-:-:S07]  /*27f0*/  FFMA R0, R5, R4, R0 ;  /* 0x0000000405007223 */ /* 0x000fce0000000000 */
.L_x_125:
[----:B------:R-:W-:Y:S05]  /*2800*/  BSYNC.RECONVERGENT B0 ;  /* 0x0000000000007941 */ /* 0x000fea0003800200 */
.L_x_123:
        /* <DEDUP_REMOVED lines=10> */
.L_x_127:
[----:B------:R-:W-:Y:S01]  /*28b0*/  FMUL.FTZ R0, R5, R4 ;  /* 0x0000000405007220 */ /* 0x000fe20000410000 */
[----:B------:R-:W-:-:S03]  /*28c0*/  FMUL.FTZ R4, R4, 0.5 ;  /* 0x3f00000004047820 */ /* 0x000fc60000410000 */
[----:B------:R-:W-:-:S04]  /*28d0*/  FFMA R5, -R0, R0, R5 ;  /* 0x0000000000057223 */ /* 0x000fc80000000105 */
[----:B------:R-:W-:-:S07]  /*28e0*/  FFMA R0, R5, R4, R0 ;  /* 0x0000000405007223 */ /* 0x000fce0000000000 */
.L_x_128:
[----:B------:R-:W-:Y:S05]  /*28f0*/  BSYNC.RECONVERGENT B0 ;  /* 0x0000000000007941 */ /* 0x000fea0003800200 */
.L_x_126:
        /* <DEDUP_REMOVED lines=10> */
.L_x_130:
[----:B------:R-:W-:Y:S01]  /*29a0*/  FMUL.FTZ R0, R5, R4 ;  /* 0x0000000405007220 */ /* 0x000fe20000410000 */
[----:B------:R-:W-:-:S03]  /*29b0*/  FMUL.FTZ R4, R4, 0.5 ;  /* 0x3f00000004047820 */ /* 0x000fc60000410000 */
[----:B------:R-:W-:-:S04]  /*29c0*/  FFMA R5, -R0, R0, R5 ;  /* 0x0000000000057223 */ /* 0x000fc80000000105 */
[----:B------:R-:W-:-:S07]  /*29d0*/  FFMA R0, R5, R4, R0 ;  /* 0x0000000405007223 */ /* 0x000fce0000000000 */
.L_x_131:
[----:B------:R-:W-:Y:S05]  /*29e0*/  BSYNC.RECONVERGENT B0 ;  /* 0x0000000000007941 */ /* 0x000fea0003800200 */
.L_x_129:
        /* <DEDUP_REMOVED lines=10> */
.L_x_133:
[----:B------:R-:W-:Y:S01]  /*2a90*/  FMUL.FTZ R0, R5, R4 ;  /* 0x0000000405007220 */ /* 0x000fe20000410000 */
[----:B------:R-:W-:-:S03]  /*2aa0*/  FMUL.FTZ R4, R4, 0.5 ;  /* 0x3f00000004047820 */ /* 0x000fc60000410000 */
[----:B------:R-:W-:-:S04]  /*2ab0*/  FFMA R5, -R0, R0, R5 ;  /* 0x0000000000057223 */ /* 0x000fc80000000105 */
[----:B------:R-:W-:-:S07]  /*2ac0*/  FFMA R0, R5, R4, R0 ;  /* 0x0000000405007223 */ /* 0x000fce0000000000 */
.L_x_134:
[----:B------:R-:W-:Y:S05]  /*2ad0*/  BSYNC.RECONVERGENT B0 ;  /* 0x0000000000007941 */ /* 0x000fea0003800200 */
.L_x_132:
        /* <DEDUP_REMOVED lines=10> */
.L_x_136:
[----:B------:R-:W-:Y:S01]  /*2b80*/  FMUL.FTZ R0, R5, R4 ;  /* 0x0000000405007220 */ /* 0x000fe20000410000 */
[----:B------:R-:W-:-:S03]  /*2b90*/  FMUL.FTZ R4, R4, 0.5 ;  /* 0x3f00000004047820 */ /* 0x000fc60000410000 */
[----:B------:R-:W-:-:S04]  /*2ba0*/  FFMA R5, -R0, R0, R5 ;  /* 0x0000000000057223 */ /* 0x000fc80000000105 */
[----:B------:R-:W-:-:S07]  /*2bb0*/  FFMA R0, R5, R4, R0 ;  /* 0x0000000405007223 */ /* 0x000fce0000000000 */
.L_x_137:
[----:B------:R-:W-:Y:S05]  /*2bc0*/  BSYNC.RECONVERGENT B0 ;  /* 0x0000000000007941 */ /* 0x000fea0003800200 */
.L_x_135:
        /* <DEDUP_REMOVED lines=10> */
.L_x_139:
[----:B------:R-:W-:Y:S01]  /*2c70*/  FMUL.FTZ R0, R5, R4 ;  /* 0x0000000405007220 */ /* 0x000fe20000410000 */
[----:B------:R-:W-:-:S03]  /*2c80*/  FMUL.FTZ R4, R4, 0.5 ;  /* 0x3f00000004047820 */ /* 0x000fc60000410000 */
[----:B------:R-:W-:-:S04]  /*2c90*/  FFMA R5, -R0, R0, R5 ;  /* 0x0000000000057223 */ /* 0x000fc80000000105 */
[----:B------:R-:W-:-:S07]  /*2ca0*/  FFMA R0, R5, R4, R0 ;  /* 0x0000000405007223 */ /* 0x000fce0000000000 */
.L_x_140:
[----:B------:R-:W-:Y:S05]  /*2cb0*/  BSYNC.RECONVERGENT B0 ;  /* 0x0000000000007941 */ /* 0x000fea0003800200 */
.L_x_138:
        /* <DEDUP_REMOVED lines=10> */
.L_x_142:
[----:B------:R-:W-:Y:S01]  /*2d60*/  FMUL.FTZ R0, R5, R4 ;  /* 0x0000000405007220 */ /* 0x000fe20000410000 */
[----:B------:R-:W-:-:S03]  /*2d70*/  FMUL.FTZ R4, R4, 0.5 ;  /* 0x3f00000004047820 */ /* 0x000fc60000410000 */
[----:B------:R-:W-:-:S04]  /*2d80*/  FFMA R5, -R0, R0, R5 ;  /* 0x0000000000057223 */ /* 0x000fc80000000105 */
[----:B------:R-:W-:-:S07]  /*2d90*/  FFMA R0, R5, R4, R0 ;  /* 0x0000000405007223 */ /* 0x000fce0000000000 */
.L_x_143:
[----:B------:R-:W-:Y:S05]  /*2da0*/  BSYNC.RECONVERGENT B0 ;  /* 0x0000000000007941 */ /* 0x000fea0003800200 */
.L_x_141:
        /* <DEDUP_REMOVED lines=10> */
.L_x_145:
[----:B------:R-:W-:Y:S01]  /*2e50*/  FMUL.FTZ R0, R5, R4 ;  /* 0x0000000405007220 */ /* 0x000fe20000410000 */
[----:B------:R-:W-:-:S03]  /*2e60*/  FMUL.FTZ R4, R4, 0.5 ;  /* 0x3f00000004047820 */ /* 0x000fc60000410000 */
[----:B------:R-:W-:-:S04]  /*2e70*/  FFMA R5, -R0, R0, R5 ;  /* 0x0000000000057223 */ /* 0x000fc80000000105 */
[----:B------:R-:W-:-:S07]  /*2e80*/  FFMA R0, R5, R4, R0 ;  /* 0x0000000405007223 */ /* 0x000fce0000000000 */
.L_x_146:
[----:B------:R-:W-:Y:S05]  /*2e90*/  BSYNC.RECONVERGENT B0 ;  /* 0x0000000000007941 */ /* 0x000fea0003800200 */
.L_x_144:
        /* <DEDUP_REMOVED lines=10> */
.L_x_148:
[----:B------:R-:W-:Y:S01]  /*2f40*/  FMUL.FTZ R0, R5, R4 ;  /* 0x0000000405007220 */ /* 0x000fe20000410000 */
[----:B------:R-:W-:-:S03]  /*2f50*/  FMUL.FTZ R4, R4, 0.5 ;  /* 0x3f00000004047820 */ /* 0x000fc60000410000 */
[----:B------:R-:W-:-:S04]  /*2f60*/  FFMA R5, -R0, R0, R5 ;  /* 0x0000000000057223 */ /* 0x000fc80000000105 */
[----:B------:R-:W-:-:S07]  /*2f70*/  FFMA R0, R5, R4, R0 ;  /* 0x0000000405007223 */ /* 0x000fce0000000000 */
.L_x_149:
[----:B------:R-:W-:Y:S05]  /*2f80*/  BSYNC.RECONVERGENT B0 ;  /* 0x0000000000007941 */ /* 0x000fea0003800200 */
.L_x_147:
        /* <DEDUP_REMOVED lines=10> */
.L_x_151:
[----:B------:R-:W-:Y:S01]  /*3030*/  FMUL.FTZ R0, R5, R4 ;  /* 0x0000000405007220 */ /* 0x000fe20000410000 */
[----:B------:R-:W-:-:S03]  /*3040*/  FMUL.FTZ R4, R4, 0.5 ;  /* 0x3f00000004047820 */ /* 0x000fc60000410000 */
[----:B------:R-:W-:-:S04]  /*3050*/  FFMA R5, -R0, R0, R5 ;  /* 0x0000000000057223 */ /* 0x000fc80000000105 */
[----:B------:R-:W-:-:S07]  /*3060*/  FFMA R0, R5, R4, R0 ;  /* 0x0000000405007223 */ /* 0x000fce0000000000 */
.L_x_152:
[----:B------:R-:W-:Y:S05]  /*3070*/  BSYNC.RECONVERGENT B0 ;  /* 0x0000000000007941 */ /* 0x000fea0003800200 */
.L_x_150:
        /* <DEDUP_REMOVED lines=10> */
.L_x_154:
[----:B------:R-:W-:Y:S01]  /*3120*/  FMUL.FTZ R0, R5, R4 ;  /* 0x0000000405007220 */ /* 0x000fe20000410000 */
[----:B------:R-:W-:-:S03]  /*3130*/  FMUL.FTZ R4, R4, 0.5 ;  /* 0x3f00000004047820 */ /* 0x000fc60000410000 */
[----:B------:R-:W-:-:S04]  /*3140*/  FFMA R5, -R0, R0, R5 ;  /* 0x0000000000057223 */ /* 0x000fc80000000105 */
[----:B------:R-:W-:-:S07]  /*3150*/  FFMA R0, R5, R4, R0 ;  /* 0x0000000405007223 */ /* 0x000fce0000000000 */
.L_x_155:
[----:B------:R-:W-:Y:S05]  /*3160*/  BSYNC.RECONVERGENT B0 ;  /* 0x0000000000007941 */ /* 0x000fea0003800200 */
.L_x_153:
        /* <DEDUP_REMOVED lines=10> */
.L_x_157:
[----:B------:R-:W-:Y:S01]  /*3210*/  FMUL.FTZ R0, R5, R4 ;  /* 0x0000000405007220 */ /* 0x000fe20000410000 */
[----:B------:R-:W-:-:S03]  /*3220*/  FMUL.FTZ R4, R4, 0.5 ;  /* 0x3f00000004047820 */ /* 0x000fc60000410000 */
[----:B------:R-:W-:-:S04]  /*3230*/  FFMA R5, -R0, R0, R5 ;  /* 0x0000000000057223 */ /* 0x000fc80000000105 */
[----:B------:R-:W-:-:S07]  /*3240*/  FFMA R0, R5, R4, R0 ;  /* 0x0000000405007223 */ /* 0x000fce0000000000 */
.L_x_158:
[----:B------:R-:W-:Y:S05]  /*3250*/  BSYNC.RECONVERGENT B0 ;  /* 0x0000000000007941 */ /* 0x000fea0003800200 */
.L_x_156:
        /* <DEDUP_REMOVED lines=10> */
.L_x_160:
[----:B------:R-:W-:Y:S01]  /*3300*/  FMUL.FTZ R0, R5, R4 ;  /* 0x0000000405007220 */ /* 0x000fe20000410000 */
[----:B------:R-:W-:-:S03]  /*3310*/  FMUL.FTZ R4, R4, 0.5 ;  /* 0x3f00000004047820 */ /* 0x000fc60000410000 */
[----:B------:R-:W-:-:S04]  /*3320*/  FFMA R5, -R0, R0, R5 ;  /* 0x0000000000057223 */ /* 0x000fc80000000105 */
[----:B------:R-:W-:-:S07]  /*3330*/  FFMA R0, R5, R4, R0 ;  /* 0x0000000405007223 */ /* 0x000fce0000000000 */
.L_x_161:
[----:B------:R-:W-:Y:S05]  /*3340*/  BSYNC.RECONVERGENT B0 ;  /* 0x0000000000007941 */ /* 0x000fea0003800200 */
.L_x_159:
        /* <DEDUP_REMOVED lines=10> */
.L_x_163:
[----:B------:R-:W-:Y:S01]  /*33f0*/  FMUL.FTZ R0, R5, R4 ;  /* 0x0000000405007220 */ /* 0x000fe20000410000 */
[----:B------:R-:W-:-:S03]  /*3400*/  FMUL.FTZ R4, R4, 0.5 ;  /* 0x3f00000004047820 */ /* 0x000fc60000410000 */
[----:B------:R-:W-:-:S04]  /*3410*/  FFMA R5, -R0, R0, R5 ;  /* 0x0000000000057223 */ /* 0x000fc80000000105 */
[----:B------:R-:W-:-:S07]  /*3420*/  FFMA R0, R5, R4, R0 ;  /* 0x0000000405007223 */ /* 0x000fce0000000000 */
.L_x_164:
[----:B------:R-:W-:Y:S05]  /*3430*/  BSYNC.RECONVERGENT B0 ;  /* 0x0000000000007941 */ /* 0x000fea0003800200 */
.L_x_162:
        /* <DEDUP_REMOVED lines=10> */
.L_x_166:
[----:B------:R-:W-:Y:S01]  /*34e0*/  FMUL.FTZ R0, R5, R4 ;  /* 0x0000000405007220 */ /* 0x000fe20000410000 */
[----:B------:R-:W-:-:S03]  /*34f0*/  FMUL.FTZ R4, R4, 0.5 ;  /* 0x3f00000004047820 */ /* 0x000fc60000410000 */
[----:B------:R-:W-:-:S04]  /*3500*/  FFMA R5, -R0, R0, R5 ;  /* 0x0000000000057223 */ /* 0x000fc80000000105 */
[----:B------:R-:W-:-:S07]  /*3510*/  FFMA R0, R5, R4, R0 ;  /* 0x0000000405007223 */ /* 0x000fce0000000000 */
.L_x_167:
[----:B------:R-:W-:Y:S05]  /*3520*/  BSYNC.RECONVERGENT B0 ;  /* 0x0000000000007941 */ /* 0x000fea0003800200 */
.L_x_165:
        /* <DEDUP_REMOVED lines=10> */
.L_x_169:
[----:B------:R-:W-:Y:S01]  /*35d0*/  FMUL.FTZ R0, R5, R4 ;  /* 0x0000000405007220 */ /* 0x000fe20000410000 */
[----:B------:R-:W-:-:S03]  /*35e0*/  FMUL.FTZ R4, R4, 0.5 ;  /* 0x3f00000004047820 */ /* 0x000fc60000410000 */
[----:B------:R-:W-:-:S04]  /*35f0*/  FFMA R5, -R0, R0, R5 ;  /* 0x0000000000057223 */ /* 0x000fc80000000105 */
[----:B------:R-:W-:-:S07]  /*3600*/  FFMA R0, R5, R4, R0 ;  /* 0x0000000405007223 */ /* 0x000fce0000000000 */
.L_x_170:
[----:B------:R-:W-:Y:S05]  /*3610*/  BSYNC.RECONVERGENT B0 ;  /* 0x0000000000007941 */ /* 0x000fea0003800200 */
.L_x_168:
        /* <DEDUP_REMOVED lines=10> */
.L_x_172:
[----:B------:R-:W-:Y:S01]  /*36c0*/  FMUL.FTZ R0, R5, R4 ;  /* 0x0000000405007220 */ /* 0x000fe20000410000 */
[----:B------:R-:W-:-:S03]  /*36d0*/  FMUL.FTZ R4, R4, 0.5 ;  /* 0x3f00000004047820 */ /* 0x000fc60000410000 */
[----:B------:R-:W-:-:S04]  /*36e0*/  FFMA R5, -R0, R0, R5 ;  /* 0x0000000000057223 */ /* 0x000fc80000000105 */
[----:B------:R-:W-:-:S07]  /*36f0*/  FFMA R0, R5, R4, R0 ;  /* 0x0000000405007223 */ /* 0x000fce0000000000 */
.L_x_173:
[----:B------:R-:W-:Y:S05]  /*3700*/  BSYNC.RECONVERGENT B0 ;  /* 0x0000000000007941 */ /* 0x000fea0003800200 */
.L_x_171:
        /* <DEDUP_REMOVED lines=10> */
.L_x_175:
[----:B------:R-:W-:Y:S01]  /*37b0*/  FMUL.FTZ R0, R5, R4 ;  /* 0x0000000405007220 */ /* 0x000fe20000410000 */
[----:B------:R-:W-:-:S03]  /*37c0*/  FMUL.FTZ R4, R4, 0.5 ;  /* 0x3f00000004047820 */ /* 0x000fc60000410000 */
[----:B------:R-:W-:-:S04]  /*37d0*/  FFMA R5, -R0, R0, R5 ;  /* 0x0000000000057223 */ /* 0x000fc80000000105 */
[----:B------:R-:W-:-:S07]  /*37e0*/  FFMA R0, R5, R4, R0 ;  /* 0x0000000405007223 */ /* 0x000fce0000000000 */
.L_x_176:
[----:B------:R-:W-:Y:S05]  /*37f0*/  BSYNC.RECONVERGENT B0 ;  /* 0x0000000000007941 */ /* 0x000fea0003800200 */
.L_x_174:
        /* <DEDUP_REMOVED lines=10> */
.L_x_178:
[----:B------:R-:W-:Y:S01]  /*38a0*/  FMUL.FTZ R0, R5, R4 ;  /* 0x0000000405007220 */ /* 0x000fe20000410000 */
[----:B------:R-:W-:-:S03]  /*38b0*/  FMUL.FTZ R4, R4, 0.5 ;  /* 0x3f00000004047820 */ /* 0x000fc60000410000 */
[----:B------:R-:W-:-:S04]  /*38c0*/  FFMA R5, -R0, R0, R5 ;  /* 0x0000000000057223 */ /* 0x000fc80000000105 */
[----:B------:R-:W-:-:S07]  /*38d0*/  FFMA R0, R5, R4, R0 ;  /* 0x0000000405007223 */ /* 0x000fce0000000000 */
.L_x_179:
[----:B------:R-:W-:Y:S05]  /*38e0*/  BSYNC.RECONVERGENT B0 ;  /* 0x0000000000007941 */ /* 0x000fea0003800200 */
.L_x_177:
        /* <DEDUP_REMOVED lines=10> */
.L_x_181:
[----:B------:R-:W-:Y:S01]  /*3990*/  FMUL.FTZ R0, R5, R4 ;  /* 0x0000000405007220 */ /* 0x000fe20000410000 */
[----:B------:R-:W-:-:S03]  /*39a0*/  FMUL.FTZ R4, R4, 0.5 ;  /* 0x3f00000004047820 */ /* 0x000fc60000410000 */
[----:B------:R-:W-:-:S04]  /*39b0*/  FFMA R5, -R0, R0, R5 ;  /* 0x0000000000057223 */ /* 0x000fc80000000105 */
[----:B------:R-:W-:-:S07]  /*39c0*/  FFMA R0, R5, R4, R0 ;  /* 0x0000000405007223 */ /* 0x000fce0000000000 */
.L_x_182:
[----:B------:R-:W-:Y:S05]  /*39d0*/  BSYNC.RECONVERGENT B0 ;  /* 0x0000000000007941 */ /* 0x000fea0003800200 */
.L_x_180:
        /* <DEDUP_REMOVED lines=10> */
.L_x_184:
[----:B------:R-:W-:Y:S01]  /*3a80*/  FMUL.FTZ R0, R5, R4 ;  /* 0x0000000405007220 */ /* 0x000fe20000410000 */
[----:B------:R-:W-:-:S03]  /*3a90*/  FMUL.FTZ R4, R4, 0.5 ;  /* 0x3f00000004047820 */ /* 0x000fc60000410000 */
[----:B------:R-:W-:-:S04]  /*3aa0*/  FFMA R5, -R0, R0, R5 ;  /* 0x0000000000057223 */ /* 0x000fc80000000105 */
[----:B------:R-:W-:-:S07]  /*3ab0*/  FFMA R0, R5, R4, R0 ;  /* 0x0000000405007223 */ /* 0x000fce0000000000 */
.L_x_185:
[----:B------:R-:W-:Y:S05]  /*3ac0*/  BSYNC.RECONVERGENT B0 ;  /* 0x0000000000007941 */ /* 0x000fea0003800200 */
.L_x_183:
        /* <DEDUP_REMOVED lines=10> */
.L_x_187:
[----:B------:R-:W-:Y:S01]  /*3b70*/  FMUL.FTZ R0, R5, R4 ;  /* 0x0000000405007220 */ /* 0x000fe20000410000 */
[----:B------:R-:W-:-:S03]  /*3b80*/  FMUL.FTZ R4, R4, 0.5 ;  /* 0x3f00000004047820 */ /* 0x000fc60000410000 */
[----:B------:R-:W-:-:S04]  /*3b90*/  FFMA R5, -R0, R0, R5 ;  /* 0x0000000000057223 */ /* 0x000fc80000000105 */
[----:B------:R-:W-:-:S07]  /*3ba0*/  FFMA R0, R5, R4, R0 ;  /* 0x0000000405007223 */ /* 0x000fce0000000000 */
.L_x_188:
[----:B------:R-:W-:Y:S05]  /*3bb0*/  BSYNC.RECONVERGENT B0 ;  /* 0x0000000000007941 */ /* 0x000fea0003800200 */
.L_x_186:
        /* <DEDUP_REMOVED lines=10> */
.L_x_190:
[----:B------:R-:W-:Y:S01]  /*3c60*/  FMUL.FTZ R0, R5, R4 ;  /* 0x0000000405007220 */ /* 0x000fe20000410000 */
[----:B------:R-:W-:-:S03]  /*3c70*/  FMUL.FTZ R4, R4, 0.5 ;  /* 0x3f00000004047820 */ /* 0x000fc60000410000 */
[----:B------:R-:W-:-:S04]  /*3c80*/  FFMA R5, -R0, R0, R5 ;  /* 0x0000000000057223 */ /* 0x000fc80000000105 */
[----:B------:R-:W-:-:S07]  /*3c90*/  FFMA R0, R5, R4, R0 ;  /* 0x0000000405007223 */ /* 0x000fce0000000000 */
.L_x_191:
[----:B------:R-:W-:Y:S05]  /*3ca0*/  BSYNC.RECONVERGENT B0 ;  /* 0x0000000000007941 */ /* 0x000fea0003800200 */
.L_x_189:
        /* <DEDUP_REMOVED lines=10> */
.L_x_193:
[----:B------:R-:W-:Y:S01]  /*3d50*/  FMUL.FTZ R0, R5, R4 ;  /* 0x0000000405007220 */ /* 0x000fe20000410000 */
[----:B------:R-:W-:-:S03]  /*3d60*/  FMUL.FTZ R4, R4, 0.5 ;  /* 0x3f00000004047820 */ /* 0x000fc60000410000 */
[----:B------:R-:W-:-:S04]  /*3d70*/  FFMA R5, -R0, R0, R5 ;  /* 0x0000000000057223 */ /* 0x000fc80000000105 */
[----:B------:R-:W-:-:S07]  /*3d80*/  FFMA R0, R5, R4, R0 ;  /* 0x0000000405007223 */ /* 0x000fce0000000000 */
.L_x_194:
[----:B------:R-:W-:Y:S05]  /*3d90*/  BSYNC.RECONVERGENT B0 ;  /* 0x0000000000007941 */ /* 0x000fea0003800200 */
.L_x_192:
        /* <DEDUP_REMOVED lines=10> */
.L_x_196:
[----:B------:R-:W-:Y:S01]  /*3e40*/  FMUL.FTZ R0, R5, R4 ;  /* 0x0000000405007220 */ /* 0x000fe20000410000 */
[----:B------:R-:W-:-:S03]  /*3e50*/  FMUL.FTZ R4, R4, 0.5 ;  /* 0x3f00000004047820 */ /* 0x000fc60000410000 */
[----:B------:R-:W-:-:S04]  /*3e60*/  FFMA R5, -R0, R0, R5 ;  /* 0x0000000000057223 */ /* 0x000fc80000000105 */
[----:B------:R-:W-:-:S07]  /*3e70*/  FFMA R0, R5, R4, R0 ;  /* 0x0000000405007223 */ /* 0x000fce0000000000 */
.L_x_197:
[----:B------:R-:W-:Y:S05]  /*3e80*/  BSYNC.RECONVERGENT B0 ;  /* 0x0000000000007941 */ /* 0x000fea0003800200 */
.L_x_195:
        /* <DEDUP_REMOVED lines=10> */
.L_x_199:
[----:B------:R-:W-:Y:S01]  /*3f30*/  FMUL.FTZ R0, R5, R4 ;  /* 0x0000000405007220 */ /* 0x000fe20000410000 */
[----:B------:R-:W-:-:S03]  /*3f40*/  FMUL.FTZ R4, R4, 0.5 ;  /* 0x3f00000004047820 */ /* 0x000fc60000410000 */
[----:B------:R-:W-:-:S04]  /*3f50*/  FFMA R5, -R0, R0, R5 ;  /* 0x0000000000057223 */ /* 0x000fc80000000105 */
[----:B------:R-:W-:-:S07]  /*3f60*/  FFMA R0, R5, R4, R0 ;  /* 0x0000000405007223 */ /* 0x000fce0000000000 */
.L_x_200:
[----:B------:R-:W-:Y:S05]  /*3f70*/  BSYNC.RECONVERGENT B0 ;  /* 0x0000000000007941 */ /* 0x000fea0003800200 */
.L_x_198:
        /* <DEDUP_REMOVED lines=10> */
.L_x_202:
[----:B------:R-:W-:Y:S01]  /*4020*/  FMUL.FTZ R0, R5, R4 ;  /* 0x0000000405007220 */ /* 0x000fe20000410000 */
[----:B------:R-:W-:-:S03]  /*4030*/  FMUL.FTZ R4, R4, 0.5 ;  /* 0x3f00000004047820 */ /* 0x000fc60000410000 */
[----:B------:R-:W-:-:S04]  /*4040*/  FFMA R5, -R0, R0, R5 ;  /* 0x0000000000057223 */ /* 0x000fc80000000105 */
[----:B------:R-:W-:-:S07]  /*4050*/  FFMA R0, R5, R4, R0 ;  /* 0x0000000405007223 */ /* 0x000fce0000000000 */
.L_x_203:
[----:B------:R-:W-:Y:S05]  /*4060*/  BSYNC.RECONVERGENT B0 ;  /* 0x0000000000007941 */ /* 0x000fea0003800200 */
.L_x_201:
        /* <DEDUP_REMOVED lines=10> */
.L_x_205:
[----:B------:R-:W-:Y:S01]  /*4110*/  FMUL.FTZ R0, R5, R4 ;  /* 0x0000000405007220 */ /* 0x000fe20000410000 */
[----:B------:R-:W-:-:S03]  /*4120*/  FMUL.FTZ R4, R4, 0.5 ;  /* 0x3f00000004047820 */ /* 0x000fc60000410000 */
[----:B------:R-:W-:-:S04]  /*4130*/  FFMA R5, -R0, R0, R5 ;  /* 0x0000000000057223 */ /* 0x000fc80000000105 */
[----:B------:R-:W-:-:S07]  /*4140*/  FFMA R0, R5, R4, R0 ;  /* 0x0000000405007223 */ /* 0x000fce0000000000 */
.L_x_206:
[----:B------:R-:W-:Y:S05]  /*4150*/  BSYNC.RECONVERGENT B0 ;  /* 0x0000000000007941 */ /* 0x000fea0003800200 */
.L_x_204:
        /* <DEDUP_REMOVED lines=10> */
.L_x_208:
[----:B------:R-:W-:Y:S01]  /*4200*/  FMUL.FTZ R0, R5, R4 ;  /* 0x0000000405007220 */ /* 0x000fe20000410000 */
[----:B------:R-:W-:-:S03]  /*4210*/  FMUL.FTZ R4, R4, 0.5 ;  /* 0x3f00000004047820 */ /* 0x000fc60000410000 */
[----:B------:R-:W-:-:S04]  /*4220*/  FFMA R5, -R0, R0, R5 ;  /* 0x0000000000057223 */ /* 0x000fc80000000105 */
[----:B------:R-:W-:-:S07]  /*4230*/  FFMA R0, R5, R4, R0 ;  /* 0x0000000405007223 */ /* 0x000fce0000000000 */
.L_x_209:
[----:B------:R-:W-:Y:S05]  /*4240*/  BSYNC.RECONVERGENT B0 ;  /* 0x0000000000007941 */ /* 0x000fea0003800200 */
.L_x_207:
        /* <DEDUP_REMOVED lines=10> */
.L_x_211:
[----:B------:R-:W-:Y:S01]  /*42f0*/  FMUL.FTZ R0, R5, R4 ;  /* 0x0000000405007220 */ /* 0x000fe20000410000 */
[----:B------:R-:W-:-:S03]  /*4300*/  FMUL.FTZ R4, R4, 0.5 ;  /* 0x3f00000004047820 */ /* 0x000fc60000410000 */
[----:B------:R-:W-:-:S04]  /*4310*/  FFMA R5, -R0, R0, R5 ;  /* 0x0000000000057223 */ /* 0x000fc80000000105 */
[----:B------:R-:W-:-:S07]  /*4320*/  FFMA R0, R5, R4, R0 ;  /* 0x0000000405007223 */ /* 0x000fce0000000000 */
.L_x_212:
[----:B------:R-:W-:Y:S05]  /*4330*/  BSYNC.RECONVERGENT B0 ;  /* 0x0000000000007941 */ /* 0x000fea0003800200 */
.L_x_210:
        /* <DEDUP_REMOVED lines=10> */
.L_x_214:
[----:B------:R-:W-:Y:S01]  /*43e0*/  FMUL.FTZ R0, R5, R4 ;  /* 0x0000000405007220 */ /* 0x000fe20000410000 */
[----:B------:R-:W-:-:S03]  /*43f0*/  FMUL.FTZ R4, R4, 0.5 ;  /* 0x3f00000004047820 */ /* 0x000fc60000410000 */
[----:B------:R-:W-:-:S04]  /*4400*/  FFMA R5, -R0, R0, R5 ;  /* 0x0000000000057223 */ /* 0x000fc80000000105 */
[----:B------:R-:W-:-:S07]  /*4410*/  FFMA R0, R5, R4, R0 ;  /* 0x0000000405007223 */ /* 0x000fce0000000000 */
.L_x_215:
[----:B------:R-:W-:Y:S05]  /*4420*/  BSYNC.RECONVERGENT B0 ;  /* 0x0000000000007941 */ /* 0x000fea0003800200 */
.L_x_213:
        /* <DEDUP_REMOVED lines=10> */
.L_x_217:
[----:B------:R-:W-:Y:S01]  /*44d0*/  FMUL.FTZ R0, R5, R4 ;  /* 0x0000000405007220 */ /* 0x000fe20000410000 */
[----:B------:R-:W-:-:S03]  /*44e0*/  FMUL.FTZ R4, R4, 0.5 ;  /* 0x3f00000004047820 */ /* 0x000fc60000410000 */
[----:B------:R-:W-:-:S04]  /*44f0*/  FFMA R5, -R0, R0, R5 ;  /* 0x0000000000057223 */ /* 0x000fc80000000105 */
[----:B------:R-:W-:-:S07]  /*4500*/  FFMA R0, R5, R4, R0 ;  /* 0x0000000405007223 */ /* 0x000fce0000000000 */
.L_x_218:
[----:B------:R-:W-:Y:S05]  /*4510*/  BSYNC.RECONVERGENT B0 ;  /* 0x0000000000007941 */ /* 0x000fea0003800200 */
.L_x_216:
        /* <DEDUP_REMOVED lines=10> */
.L_x_220:
[----:B------:R-:W-:Y:S01]  /*45c0*/  FMUL.FTZ R0, R5, R4 ;  /* 0x0000000405007220 */ /* 0x000fe20000410000 */
[----:B------:R-:W-:-:S03]  /*45d0*/  FMUL.FTZ R4, R4, 0.5 ;  /* 0x3f00000004047820 */ /* 0x000fc60000410000 */
[----:B------:R-:W-:-:S04]  /*45e0*/  FFMA R5, -R0, R0, R5 ;  /* 0x0000000000057223 */ /* 0x000fc80000000105 */
[----:B------:R-:W-:-:S07]  /*45f0*/  FFMA R0, R5, R4, R0 ;  /* 0x0000000405007223 */ /* 0x000fce0000000000 */
.L_x_221:
[----:B------:R-:W-:Y:S05]  /*4600*/  BSYNC.RECONVERGENT B0 ;  /* 0x0000000000007941 */ /* 0x000fea0003800200 */
.L_x_219:
        /* <DEDUP_REMOVED lines=10> */
.L_x_223:
[----:B------:R-:W-:Y:S01]  /*46b0*/  FMUL.FTZ R0, R5, R4 ;  /* 0x0000000405007220 */ /* 0x000fe20000410000 */
[----:B------:R-:W-:-:S03]  /*46c0*/  FMUL.FTZ R4, R4, 0.5 ;  /* 0x3f00000004047820 */ /* 0x000fc60000410000 */
[----:B------:R-:W-:-:S04]  /*46d0*/  FFMA R5, -R0, R0, R5 ;  /* 0x0000000000057223 */ /* 0x000fc80000000105 */
[----:B------:R-:W-:-:S07]  /*46e0*/  FFMA R0, R5, R4, R0 ;  /* 0x0000000405007223 */ /* 0x000fce0000000000 */
.L_x_224:
[----:B------:R-:W-:Y:S05]  /*46f0*/  BSYNC.RECONVERGENT B0 ;  /* 0x0000000000007941 */ /* 0x000fea0003800200 */
.L_x_222:
        /* <DEDUP_REMOVED lines=10> */
.L_x_226:
[----:B------:R-:W-:Y:S01]  /*47a0*/  FMUL.FTZ R0, R5, R4 ;  /* 0x0000000405007220 */ /* 0x000fe20000410000 */
[----:B------:R-:W-:-:S03]  /*47b0*/  FMUL.FTZ R4, R4, 0.5 ;  /* 0x3f00000004047820 */ /* 0x000fc60000410000 */
[----:B------:R-:W-:-:S04]  /*47c0*/  FFMA R5, -R0, R0, R5 ;  /* 0x0000000000057223 */ /* 0x000fc80000000105 */
[----:B------:R-:W-:-:S07]  /*47d0*/  FFMA R0, R5, R4, R0 ;  /* 0x0000000405007223 */ /* 0x000fce0000000000 */
.L_x_227:
[----:B------:R-:W-:Y:S05]  /*47e0*/  BSYNC.RECONVERGENT B0 ;  /* 0x0000000000007941 */ /* 0x000fea0003800200 */
.L_x_225:
        /* <DEDUP_REMOVED lines=10> */
.L_x_229:
[----:B------:R-:W-:Y:S01]  /*4890*/  FMUL.FTZ R0, R5, R4 ;  /* 0x0000000405007220 */ /* 0x000fe20000410000 */
[----:B------:R-:W-:-:S03]  /*48a0*/  FMUL.FTZ R4, R4, 0.5 ;  /* 0x3f00000004047820 */ /* 0x000fc60000410000 */
[----:B------:R-:W-:-:S04]  /*48b0*/  FFMA R5, -R0, R0, R5 ;  /* 0x0000000000057223 */ /* 0x000fc80000000105 */
[----:B------:R-:W-:-:S07]  /*48c0*/  FFMA R0, R5, R4, R0 ;  /* 0x0000000405007223 */ /* 0x000fce0000000000 */
.L_x_230:
[----:B------:R-:W-:Y:S05]  /*48d0*/  BSYNC.RECONVERGENT B0 ;  /* 0x0000000000007941 */ /* 0x000fea0003800200 */
.L_x_228:
        /* <DEDUP_REMOVED lines=10> */
.L_x_232:
[----:B------:R-:W-:Y:S01]  /*4980*/  FMUL.FTZ R0, R5, R4 ;  /* 0x0000000405007220 */ /* 0x000fe20000410000 */
[----:B------:R-:W-:-:S03]  /*4990*/  FMUL.FTZ R4, R4, 0.5 ;  /* 0x3f00000004047820 */ /* 0x000fc60000410000 */
[----:B------:R-:W-:-:S04]  /*49a0*/  FFMA R5, -R0, R0, R5 ;  /* 0x0000000000057223 */ /* 0x000fc80000000105 */
[----:B------:R-:W-:-:S07]  /*49b0*/  FFMA R0, R5, R4, R0 ;  /* 0x0000000405007223 */ /* 0x000fce0000000000 */
.L_x_233:
[----:B------:R-:W-:Y:S05]  /*49c0*/  BSYNC.RECONVERGENT B0 ;  /* 0x0000000000007941 */ /* 0x000fea0003800200 */
.L_x_231:
        /* <DEDUP_REMOVED lines=10> */
.L_x_235:
[----:B------:R-:W-:Y:S01]  /*4a70*/  FMUL.FTZ R0, R5, R4 ;  /* 0x0000000405007220 */ /* 0x000fe20000410000 */
[----:B------:R-:W-:-:S03]  /*4a80*/  FMUL.FTZ R4, R4, 0.5 ;  /* 0x3f00000004047820 */ /* 0x000fc60000410000 */
[----:B------:R-:W-:-:S04]  /*4a90*/  FFMA R5, -R0, R0, R5 ;  /* 0x0000000000057223 */ /* 0x000fc80000000105 */
[----:B------:R-:W-:-:S07]  /*4aa0*/  FFMA R0, R5, R4, R0 ;  /* 0x0000000405007223 */ /* 0x000fce0000000000 */
.L_x_236:
[----:B------:R-:W-:Y:S05]  /*4ab0*/  BSYNC.RECONVERGENT B0 ;  /* 0x0000000000007941 */ /* 0x000fea0003800200 */
.L_x_234:
        /* <DEDUP_REMOVED lines=10> */
.L_x_238:
[----:B------:R-:W-:Y:S01]  /*4b60*/  FMUL.FTZ R0, R5, R4 ;  /* 0x0000000405007220 */ /* 0x000fe20000410000 */
[----:B------:R-:W-:-:S03]  /*4b70*/  FMUL.FTZ R4, R4, 0.5 ;  /* 0x3f00000004047820 */ /* 0x000fc60000410000 */
[----:B------:R-:W-:-:S04]  /*4b80*/  FFMA R5, -R0, R0, R5 ;  /* 0x0000000000057223 */ /* 0x000fc80000000105 */
[----:B------:R-:W-:-:S07]  /*4b90*/  FFMA R0, R5, R4, R0 ;  /* 0x0000000405007223 */ /* 0x000fce0000000000 */
.L_x_239:
[----:B------:R-:W-:Y:S05]  /*4ba0*/  BSYNC.RECONVERGENT B0 ;  /* 0x0000000000007941 */ /* 0x000fea0003800200 */
.L_x_237:
        /* <DEDUP_REMOVED lines=10> */
.L_x_241:
[----:B------:R-:W-:Y:S01]  /*4c50*/  FMUL.FTZ R0, R5, R4 ;  /* 0x0000000405007220 */ /* 0x000fe20000410000 */
[----:B------:R-:W-:-:S03]  /*4c60*/  FMUL.FTZ R4, R4, 0.5 ;  /* 0x3f00000004047820 */ /* 0x000fc60000410000 */
[----:B------:R-:W-:-:S04]  /*4c70*/  FFMA R5, -R0, R0, R5 ;  /* 0x0000000000057223 */ /* 0x000fc80000000105 */
[----:B------:R-:W-:-:S07]  /*4c80*/  FFMA R0, R5, R4, R0 ;  /* 0x0000000405007223 */ /* 0x000fce0000000000 */
.L_x_242:
[----:B------:R-:W-:Y:S05]  /*4c90*/  BSYNC.RECONVERGENT B0 ;  /* 0x0000000000007941 */ /* 0x000fea0003800200 */
.L_x_240:
        /* <DEDUP_REMOVED lines=10> */
.L_x_244:
[----:B------:R-:W-:Y:S01]  /*4d40*/  FMUL.FTZ R0, R5, R4 ;  /* 0x0000000405007220 */ /* 0x000fe20000410000 */
[----:B------:R-:W-:-:S03]  /*4d50*/  FMUL.FTZ R4, R4, 0.5 ;  /* 0x3f00000004047820 */ /* 0x000fc60000410000 */
[----:B------:R-:W-:-:S04]  /*4d60*/  FFMA R5, -R0, R0, R5 ;  /* 0x0000000000057223 */ /* 0x000fc80000000105 */
[----:B------:R-:W-:-:S07]  /*4d70*/  FFMA R0, R5, R4, R0 ;  /* 0x0000000405007223 */ /* 0x000fce0000000000 */
.L_x_245:
[----:B------:R-:W-:Y:S05]  /*4d80*/  BSYNC.RECONVERGENT B0 ;  /* 0x0000000000007941 */ /* 0x000fea0003800200 */
.L_x_243:
        /* <DEDUP_REMOVED lines=10> */
.L_x_247:
[----:B------:R-:W-:Y:S01]  /*4e30*/  FMUL.FTZ R0, R5, R4 ;  /* 0x0000000405007220 */ /* 0x000fe20000410000 */
[----:B------:R-:W-:-:S03]  /*4e40*/  FMUL.FTZ R4, R4, 0.5 ;  /* 0x3f00000004047820 */ /* 0x000fc60000410000 */
[----:B------:R-:W-:-:S04]  /*4e50*/  FFMA R5, -R0, R0, R5 ;  /* 0x0000000000057223 */ /* 0x000fc80000000105 */
[----:B------:R-:W-:-:S07]  /*4e60*/  FFMA R0, R5, R4, R0 ;  /* 0x0000000405007223 */ /* 0x000fce0000000000 */
.L_x_248:
[----:B------:R-:W-:Y:S05]  /*4e70*/  BSYNC.RECONVERGENT B0 ;  /* 0x0000000000007941 */ /* 0x000fea0003800200 */
.L_x_246:
        /* <DEDUP_REMOVED lines=10> */
.L_x_250:
[----:B------:R-:W-:Y:S01]  /*4f20*/  FMUL.FTZ R0, R5, R4 ;  /* 0x0000000405007220 */ /* 0x000fe20000410000 */
[----:B------:R-:W-:-:S03]  /*4f30*/  FMUL.FTZ R4, R4, 0.5 ;  /* 0x3f00000004047820 */ /* 0x000fc60000410000 */
[----:B------:R-:W-:-:S04]  /*4f40*/  FFMA R5, -R0, R0, R5 ;  /* 0x0000000000057223 */ /* 0x000fc80000000105 */
[----:B------:R-:W-:-:S07]  /*4f50*/  FFMA R0, R5, R4, R0 ;  /* 0x0000000405007223 */ /* 0x000fce0000000000 */
.L_x_251:
[----:B------:R-:W-:Y:S05]  /*4f60*/  BSYNC.RECONVERGENT B0 ;  /* 0x0000000000007941 */ /* 0x000fea0003800200 */
.L_x_249:
        /* <DEDUP_REMOVED lines=10> */
.L_x_253:
[----:B------:R-:W-:Y:S01]  /*5010*/  FMUL.FTZ R0, R5, R4 ;  /* 0x0000000405007220 */ /* 0x000fe20000410000 */
[----:B------:R-:W-:-:S03]  /*5020*/  FMUL.FTZ R4, R4, 0.5 ;  /* 0x3f00000004047820 */ /* 0x000fc60000410000 */
[----:B------:R-:W-:-:S04]  /*5030*/  FFMA R5, -R0, R0, R5 ;  /* 0x0000000000057223 */ /* 0x000fc80000000105 */
[----:B------:R-:W-:-:S07]  /*5040*/  FFMA R0, R5, R4, R0 ;  /* 0x0000000405007223 */ /* 0x000fce0000000000 */
.L_x_254:
[----:B------:R-:W-:Y:S05]  /*5050*/  BSYNC.RECONVERGENT B0 ;  /* 0x0000000000007941 */ /* 0x000fea0003800200 */
.L_x_252:
        /* <DEDUP_REMOVED lines=10> */
.L_x_256:
[----:B------:R-:W-:Y:S01]  /*5100*/  FMUL.FTZ R0, R5, R4 ;  /* 0x0000000405007220 */ /* 0x000fe20000410000 */
[----:B------:R-:W-:-:S03]  /*5110*/  FMUL.FTZ R4, R4, 0.5 ;  /* 0x3f00000004047820 */ /* 0x000fc60000410000 */
[----:B------:R-:W-:-:S04]  /*5120*/  FFMA R5, -R0, R0, R5 ;  /* 0x0000000000057223 */ /* 0x000fc80000000105 */
[----:B------:R-:W-:-:S07]  /*5130*/  FFMA R0, R5, R4, R0 ;  /* 0x0000000405007223 */ /* 0x000fce0000000000 */
.L_x_257:
[----:B------:R-:W-:Y:S05]  /*5140*/  BSYNC.RECONVERGENT B0 ;  /* 0x0000000000007941 */ /* 0x000fea0003800200 */
.L_x_255:
        /* <DEDUP_REMOVED lines=10> */
.L_x_259:
[----:B------:R-:W-:Y:S01]  /*51f0*/  FMUL.FTZ R0, R5, R4 ;  /* 0x0000000405007220 */ /* 0x000fe20000410000 */
[----:B------:R-:W-:-:S03]  /*5200*/  FMUL.FTZ R4, R4, 0.5 ;  /* 0x3f00000004047820 */ /* 0x000fc60000410000 */
[----:B------:R-:W-:-:S04]  /*5210*/  FFMA R5, -R0, R0, R5 ;  /* 0x0000000000057223 */ /* 0x000fc80000000105 */
[----:B------:R-:W-:-:S07]  /*5220*/  FFMA R0, R5, R4, R0 ;  /* 0x0000000405007223 */ /* 0x000fce0000000000 */
.L_x_260:
[----:B------:R-:W-:Y:S05]  /*5230*/  BSYNC.RECONVERGENT B0 ;  /* 0x0000000000007941 */ /* 0x000fea0003800200 */
.L_x_258:
        /* <DEDUP_REMOVED lines=10> */
.L_x_262:
[----:B------:R-:W-:Y:S01]  /*52e0*/  FMUL.FTZ R0, R5, R4 ;  /* 0x0000000405007220 */ /* 0x000fe20000410000 */
[----:B------:R-:W-:-:S03]  /*52f0*/  FMUL.FTZ R4, R4, 0.5 ;  /* 0x3f00000004047820 */ /* 0x000fc60000410000 */
[----:B------:R-:W-:-:S04]  /*5300*/  FFMA R5, -R0, R0, R5 ;  /* 0x0000000000057223 */ /* 0x000fc80000000105 */
[----:B------:R-:W-:-:S07]  /*5310*/  FFMA R0, R5, R4, R0 ;  /* 0x0000000405007223 */ /* 0x000fce0000000000 */
.L_x_263:
[----:B------:R-:W-:Y:S05]  /*5320*/  BSYNC.RECONVERGENT B0 ;  /* 0x0000000000007941 */ /* 0x000fea0003800200 */
.L_x_261:
        /* <DEDUP_REMOVED lines=10> */
.L_x_265:
[----:B------:R-:W-:Y:S01]  /*53d0*/  FMUL.FTZ R0, R5, R4 ;  /* 0x0000000405007220 */ /* 0x000fe20000410000 */
[----:B------:R-:W-:-:S03]  /*53e0*/  FMUL.FTZ R4, R4, 0.5 ;  /* 0x3f00000004047820 */ /* 0x000fc60000410000 */
[----:B------:R-:W-:-:S04]  /*53f0*/  FFMA R5, -R0, R0, R5 ;  /* 0x0000000000057223 */ /* 0x000fc80000000105 */
[----:B------:R-:W-:-:S07]  /*5400*/  FFMA R0, R5, R4, R0 ;  /* 0x0000000405007223 */ /* 0x000fce0000000000 */
.L_x_266:
[----:B------:R-:W-:Y:S05]  /*5410*/  BSYNC.RECONVERGENT B0 ;  /* 0x0000000000007941 */ /* 0x000fea0003800200 */
.L_x_264:
        /* <DEDUP_REMOVED lines=10> */
.L_x_268:
[----:B------:R-:W-:Y:S01]  /*54c0*/  FMUL.FTZ R0, R5, R4 ;  /* 0x0000000405007220 */ /* 0x000fe20000410000 */
[----:B------:R-:W-:-:S03]  /*54d0*/  FMUL.FTZ R4, R4, 0.5 ;  /* 0x3f00000004047820 */ /* 0x000fc60000410000 */
[----:B------:R-:W-:-:S04]  /*54e0*/  FFMA R5, -R0, R0, R5 ;  /* 0x0000000000057223 */ /* 0x000fc80000000105 */
[----:B------:R-:W-:-:S07]  /*54f0*/  FFMA R0, R5, R4, R0 ;  /* 0x0000000405007223 */ /* 0x000fce0000000000 */
.L_x_269:
[----:B------:R-:W-:Y:S05]  /*5500*/  BSYNC.RECONVERGENT B0 ;  /* 0x0000000000007941 */ /* 0x000fea0003800200 */
.L_x_267:
        /* <DEDUP_REMOVED lines=10> */
.L_x_271:
[----:B------:R-:W-:Y:S01]  /*55b0*/  FMUL.FTZ R0, R5, R4 ;  /* 0x0000000405007220 */ /* 0x000fe20000410000 */
[----:B------:R-:W-:-:S03]  /*55c0*/  FMUL.FTZ R4, R4, 0.5 ;  /* 0x3f00000004047820 */ /* 0x000fc60000410000 */
[----:B------:R-:W-:-:S04]  /*55d0*/  FFMA R5, -R0, R0, R5 ;  /* 0x0000000000057223 */ /* 0x000fc80000000105 */
[----:B------:R-:W-:-:S07]  /*55e0*/  FFMA R0, R5, R4, R0 ;  /* 0x0000000405007223 */ /* 0x000fce0000000000 */
.L_x_272:
[----:B------:R-:W-:Y:S05]  /*55f0*/  BSYNC.RECONVERGENT B0 ;  /* 0x0000000000007941 */ /* 0x000fea0003800200 */
.L_x_270:
        /* <DEDUP_REMOVED lines=10> */
.L_x_274:
[----:B------:R-:W-:Y:S01]  /*56a0*/  FMUL.FTZ R0, R5, R4 ;  /* 0x0000000405007220 */ /* 0x000fe20000410000 */
[----:B------:R-:W-:-:S03]  /*56b0*/  FMUL.FTZ R4, R4, 0.5 ;  /* 0x3f00000004047820 */ /* 0x000fc60000410000 */
[----:B------:R-:W-:-:S04]  /*56c0*/  FFMA R5, -R0, R0, R5 ;  /* 0x0000000000057223 */ /* 0x000fc80000000105 */
[----:B------:R-:W-:-:S07]  /*56d0*/  FFMA R0, R5, R4, R0 ;  /* 0x0000000405007223 */ /* 0x000fce0000000000 */
.L_x_275:
[----:B------:R-:W-:Y:S05]  /*56e0*/  BSYNC.RECONVERGENT B0 ;  /* 0x0000000000007941 */ /* 0x000fea0003800200 */
.L_x_273:
        /* <DEDUP_REMOVED lines=10> */
.L_x_277:
[----:B------:R-:W-:Y:S01]  /*5790*/  FMUL.FTZ R0, R5, R4 ;  /* 0x0000000405007220 */ /* 0x000fe20000410000 */
[----:B------:R-:W-:-:S03]  /*57a0*/  FMUL.FTZ R4, R4, 0.5 ;  /* 0x3f00000004047820 */ /* 0x000fc60000410000 */
[----:B------:R-:W-:-:S04]  /*57b0*/  FFMA R5, -R0, R0, R5 ;  /* 0x0000000000057223 */ /* 0x000fc80000000105 */
[----:B------:R-:W-:-:S07]  /*57c0*/  FFMA R0, R5, R4, R0 ;  /* 0x0000000405007223 */ /* 0x000fce0000000000 */
.L_x_278:
[----:B------:R-:W-:Y:S05]  /*57d0*/  BSYNC.RECONVERGENT B0 ;  /* 0x0000000000007941 */ /* 0x000fea0003800200 */
.L_x_276:
        /* <DEDUP_REMOVED lines=10> */
.L_x_280:
[----:B------:R-:W-:Y:S01]  /*5880*/  FMUL.FTZ R0, R5, R4 ;  /* 0x0000000405007220 */ /* 0x000fe20000410000 */
[----:B------:R-:W-:-:S03]  /*5890*/  FMUL.FTZ R4, R4, 0.5 ;  /* 0x3f00000004047820 */ /* 0x000fc60000410000 */
[----:B------:R-:W-:-:S04]  /*58a0*/  FFMA R5, -R0, R0, R5 ;  /* 0x0000000000057223 */ /* 0x000fc80000000105 */
[----:B------:R-:W-:-:S07]  /*58b0*/  FFMA R0, R5, R4, R0 ;  /* 0x0000000405007223 */ /* 0x000fce0000000000 */
.L_x_281:
[----:B------:R-:W-:Y:S05]  /*58c0*/  BSYNC.RECONVERGENT B0 ;  /* 0x0000000000007941 */ /* 0x000fea0003800200 */
.L_x_279:
        /* <DEDUP_REMOVED lines=10> */
.L_x_283:
[----:B------:R-:W-:Y:S01]  /*5970*/  FMUL.FTZ R0, R5, R4 ;  /* 0x0000000405007220 */ /* 0x000fe20000410000 */
[----:B------:R-:W-:-:S03]  /*5980*/  FMUL.FTZ R4, R4, 0.5 ;  /* 0x3f00000004047820 */ /* 0x000fc60000410000 */
[----:B------:R-:W-:-:S04]  /*5990*/  FFMA R5, -R0, R0, R5 ;  /* 0x0000000000057223 */ /* 0x000fc80000000105 */
[----:B------:R-:W-:-:S07]  /*59a0*/  FFMA R0, R5, R4, R0 ;  /* 0x0000000405007223 */ /* 0x000fce0000000000 */
.L_x_284:
[----:B------:R-:W-:Y:S05]  /*59b0*/  BSYNC.RECONVERGENT B0 ;  /* 0x0000000000007941 */ /* 0x000fea0003800200 */
.L_x_282:
        /* <DEDUP_REMOVED lines=10> */
.L_x_286:
[----:B------:R-:W-:Y:S01]  /*5a60*/  FMUL.FTZ R0, R5, R4 ;  /* 0x0000000405007220 */ /* 0x000fe20000410000 */
[----:B------:R-:W-:-:S03]  /*5a70*/  FMUL.FTZ R4, R4, 0.5 ;  /* 0x3f00000004047820 */ /* 0x000fc60000410000 */
[----:B------:R-:W-:-:S04]  /*5a80*/  FFMA R5, -R0, R0, R5 ;  /* 0x0000000000057223 */ /* 0x000fc80000000105 */
[----:B------:R-:W-:-:S07]  /*5a90*/  FFMA R0, R5, R4, R0 ;  /* 0x0000000405007223 */ /* 0x000fce0000000000 */
.L_x_287:
[----:B------:R-:W-:Y:S05]  /*5aa0*/  BSYNC.RECONVERGENT B0 ;  /* 0x0000000000007941 */ /* 0x000fea0003800200 */
.L_x_285:
        /* <DEDUP_REMOVED lines=10> */
.L_x_289:
[----:B------:R-:W-:Y:S01]  /*5b50*/  FMUL.FTZ R0, R5, R4 ;  /* 0x0000000405007220 */ /* 0x000fe20000410000 */
[----:B------:R-:W-:-:S03]  /*5b60*/  FMUL.FTZ R4, R4, 0.5 ;  /* 0x3f00000004047820 */ /* 0x000fc60000410000 */
[----:B------:R-:W-:-:S04]  /*5b70*/  FFMA R5, -R0, R0, R5 ;  /* 0x0000000000057223 */ /* 0x000fc80000000105 */
[----:B------:R-:W-:-:S07]  /*5b80*/  FFMA R0, R5, R4, R0 ;  /* 0x0000000405007223 */ /* 0x000fce0000000000 */
.L_x_290:
[----:B------:R-:W-:Y:S05]  /*5b90*/  BSYNC.RECONVERGENT B0 ;  /* 0x0000000000007941 */ /* 0x000fea0003800200 */
.L_x_288:
        /* <DEDUP_REMOVED lines=10> */
.L_x_292:
[----:B------:R-:W-:Y:S01]  /*5c40*/  FMUL.FTZ R0, R5, R4 ;  /* 0x0000000405007220 */ /* 0x000fe20000410000 */
[----:B------:R-:W-:-:S03]  /*5c50*/  FMUL.FTZ R4, R4, 0.5 ;  /* 0x3f00000004047820 */ /* 0x000fc60000410000 */
[----:B------:R-:W-:-:S04]  /*5c60*/  FFMA R5, -R0, R0, R5 ;  /* 0x0000000000057223 */ /* 0x000fc80000000105 */
[----:B------:R-:W-:-:S07]  /*5c70*/  FFMA R0, R5, R4, R0 ;  /* 0x0000000405007223 */ /* 0x000fce0000000000 */
.L_x_293:
[----:B------:R-:W-:Y:S05]  /*5c80*/  BSYNC.RECONVERGENT B0 ;  /* 0x0000000000007941 */ /* 0x000fea0003800200 */
.L_x_291:
        /* <DEDUP_REMOVED lines=10> */
.L_x_295:
[----:B------:R-:W-:Y:S01]  /*5d30*/  FMUL.FTZ R0, R5, R4 ;  /* 0x0000000405007220 */ /* 0x000fe20000410000 */
[----:B------:R-:W-:-:S03]  /*5d40*/  FMUL.FTZ R4, R4, 0.5 ;  /* 0x3f00000004047820 */ /* 0x000fc60000410000 */
[----:B------:R-:W-:-:S04]  /*5d50*/  FFMA R5, -R0, R0, R5 ;  /* 0x0000000000057223 */ /* 0x000fc80000000105 */
[----:B------:R-:W-:-:S07]  /*5d60*/  FFMA R0, R5, R4, R0 ;  /* 0x0000000405007223 */ /* 0x000fce0000000000 */
.L_x_296:
[----:B------:R-:W-:Y:S05]  /*5d70*/  BSYNC.RECONVERGENT B0 ;  /* 0x0000000000007941 */ /* 0x000fea0003800200 */
.L_x_294:
[----:B------:R-:W-:Y:S01]  /*5d80*/  FADD R0, R0, 1 ;  /* 0x3f80000000007421 */ /* 0x000fe20000000000 */
[----:B------:R-:W-:Y:S03]  /*5d90*/  BSSY.RECONVERGENT B0, `(.L_x_297) ;  /* 0x000000d000007945 */ /* 0x000fe60003800200 */
[----:B------:R0:W1:Y:S01]  /*5da0*/  MUFU.RSQ R7, R0 ;  /* 0x0000000000077308 */ /* 0x0000620000001400 */
[----:B------:R-:W-:-:S04]  /*5db0*/  IADD3 R4, PT, PT, R0, -0xd000000, RZ ;  /* 0xf300000000047810 */ /* 0x000fc80007ffe0ff */
[----:B------:R-:W-:-:S13]  /*5dc0*/  ISETP.GT.U32.AND P0, PT, R4, 0x727fffff, PT ;  /* 0x727fffff0400780c */ /* 0x000fda0003f04070 */
[----:B01----:R-:W-:Y:S05]  /*5dd0*/  @!P0 BRA `(.L_x_298) ;  /* 0x0000000000108947 */ /* 0x003fea0003800000 */
[----:B------:R-:W-:-:S07]  /*5de0*/  MOV R9, 0x5e00 ;  /* 0x00005e0000097802 */ /* 0x000fce0000000f00 */
[----:B------:R-:W-:Y:S05]  /*5df0*/  CALL.REL.NOINC `($__internal_0_$__cuda_sm20_sqrt_rn_f32_slowpath) ;  /* 0x0000000000247944 */ /* 0x000fea0003c00000 */
[----:B------:R-:W-:Y:S01]  /*5e00*/  MOV R5, R0 ;  /* 0x0000000000057202 */ /* 0x000fe20000000f00 */
[----:B------:R-:W-:Y:S06]  /*5e10*/  BRA `(.L_x_299) ;  /* 0x0000000000107947 */ /* 0x000fec0003800000 */
.L_x_298:
[----:B------:R-:W-:Y:S01]  /*5e20*/  FMUL.FTZ R5, R0, R7 ;  /* 0x0000000700057220 */ /* 0x000fe20000410000 */
[----:B------:R-:W-:-:S03]  /*5e30*/  FMUL.FTZ R4, R7, 0.5 ;  /* 0x3f00000007047820 */ /* 0x000fc60000410000 */
[----:B------:R-:W-:-:S04]  /*5e40*/  FFMA R0, -R5, R5, R0 ;  /* 0x0000000505007223 */ /* 0x000fc80000000100 */
[----:B------:R-:W-:-:S07]  /*5e50*/  FFMA R5, R0, R4, R5 ;  /* 0x0000000400057223 */ /* 0x000fce0000000005 */
.L_x_299:
[----:B------:R-:W-:Y:S05]  /*5e60*/  BSYNC.RECONVERGENT B0 ;  /* 0x0000000000007941 */ /* 0x000fea0003800200 */
.L_x_297:
[----:B------:R-:W-:Y:S01]  /*5e70*/  STG.E desc[UR4][R2.64], R5 ;  /* 0x0000000502007986 */ /* 0x000fe2000c101904 */
[----:B------:R-:W-:Y:S05]  /*5e80*/  EXIT ;  /* 0x000000000000794d */ /* 0x000fea0003800000 */
        .weak           $__internal_0_$__cuda_sm20_sqrt_rn_f32_slowpath
        .type           $__internal_0_$__cuda_sm20_sqrt_rn_f32_slowpath,@function
        .size           $__internal_0_$__cuda_sm20_sqrt_rn_f32_slowpath,(.L_x_302 - $__internal_0_$__cuda_sm20_sqrt_rn_f32_slowpath)
$__internal_0_$__cuda_sm20_sqrt_rn_f32_slowpath:
[----:B------:R-:W-:-:S13]  /*5e90*/  LOP3.LUT P0, RZ, R0, 0x7fffffff, RZ, 0xc0, !PT ;  /* 0x7fffffff00ff7812 */ /* 0x000fda000780c0ff */
[----:B------:R-:W-:Y:S01]  /*5ea0*/  @!P0 MOV R4, R0 ;  /* 0x0000000000048202 */ /* 0x000fe20000000f00 */
[----:B------:R-:W-:Y:S06]  /*5eb0*/  @!P0 BRA `(.L_x_300) ;  /* 0x0000000000408947 */ /* 0x000fec0003800000 */
[----:B------:R-:W-:-:S13]  /*5ec0*/  FSETP.GEU.FTZ.AND P0, PT, R0, RZ, PT ;  /* 0x000000ff0000720b */ /* 0x000fda0003f1e000 */
[----:B------:R-:W-:Y:S01]  /*5ed0*/  @!P0 MOV R4, 0x7fffffff ;  /* 0x7fffffff00048802 */ /* 0x000fe20000000f00 */
[----:B------:R-:W-:Y:S06]  /*5ee0*/  @!P0 BRA `(.L_x_300) ;  /* 0x0000000000348947 */ /* 0x000fec0003800000 */
[----:B------:R-:W-:-:S13]  /*5ef0*/  FSETP.GTU.FTZ.AND P0, PT, |R0|, +INF , PT ;  /* 0x7f8000000000780b */ /* 0x000fda0003f1c200 */
[----:B------:R-:W-:Y:S01]  /*5f00*/  @P0 FADD.FTZ R4, R0, 1 ;  /* 0x3f80000000040421 */ /* 0x000fe20000010000 */
[----:B------:R-:W-:Y:S06]  /*5f10*/  @P0 BRA `(.L_x_300) ;  /* 0x0000000000280947 */ /* 0x000fec0003800000 */
[----:B------:R-:W-:-:S13]  /*5f20*/  FSETP.NEU.FTZ.AND P0, PT, |R0|, +INF , PT ;  /* 0x7f8000000000780b */ /* 0x000fda0003f1d200 */
[----:B------:R-:W-:-:S04]  /*5f30*/  @P0 FFMA R5, R0, 1.84467440737095516160e+19, RZ ;  /* 0x5f80000000050823 */ /* 0x000fc800000000ff */
[----:B------:R-:W0:Y:S02]  /*5f40*/  @P0 MUFU.RSQ R4, R5 ;  /* 0x0000000500040308 */ /* 0x000e240000001400 */
[----:B0-----:R-:W-:Y:S01]  /*5f50*/  @P0 FMUL.FTZ R6, R5, R4 ;  /* 0x0000000405060220 */ /* 0x001fe20000410000 */
[----:B------:R-:W-:Y:S01]  /*5f60*/  @P0 FMUL.FTZ R8, R4, 0.5 ;  /* 0x3f00000004080820 */ /* 0x000fe20000410000 */
[----:B------:R-:W-:Y:S02]  /*5f70*/  @!P0 MOV R4, R0 ;  /* 0x0000000000048202 */ /* 0x000fe40000000f00 */
[----:B------:R-:W-:-:S04]  /*5f80*/  @P0 FADD.FTZ R7, -R6, -RZ ;  /* 0x800000ff06070221 */ /* 0x000fc80000010100 */
[----:B------:R-:W-:-:S04]  /*5f90*/  @P0 FFMA R7, R6, R7, R5 ;  /* 0x0000000706070223 */ /* 0x000fc80000000005 */
[----:B------:R-:W-:-:S04]  /*5fa0*/  @P0 FFMA R7, R7, R8, R6 ;  /* 0x0000000807070223 */ /* 0x000fc80000000006 */
[----:B------:R-:W-:-:S07]  /*5fb0*/  @P0 FMUL.FTZ R4, R7, 2.3283064365386962891e-10 ;  /* 0x2f80000007040820 */ /* 0x000fce0000410000 */
.L_x_300:
[----:B------:R-:W-:Y:S01]  /*5fc0*/  HFMA2 R5, -RZ, RZ, 0, 0 ;  /* 0x00000000ff057431 */ /* 0x000fe200000001ff */
[----:B------:R-:W-:Y:S02]  /*5fd0*/  MOV R0, R4 ;  /* 0x0000000400007202 */ /* 0x000fe40000000f00 */
[----:B------:R-:W-:-:S04]  /*5fe0*/  MOV R4, R9 ;  /* 0x0000000900047202 */ /* 0x000fc80000000f00 */
[----:B------:R-:W-:Y:S05]  /*5ff0*/  RET.REL.NODEC R4 `(_Z14compute_kernelPfi) ;  /* 0xffffffa004007950 */ /* 0x000fea0003c3ffff */
.L_x_301:
[----:B------:R-:W-:-:S00]  /*6000*/  BRA `(.L_x_301) ;  /* 0xfffffffc00fc7947 */ /* 0x000fc0000383ffff */
[----:B------:R-:W-:-:S00]  /*6010*/  NOP ;  /* 0x0000000000007918 */ /* 0x000fc00000000000 */
        /* <DEDUP_REMOVED lines=14> */
.L_x_302:


//--------------------- .nv.shared.reserved.0     --------------------------
	.section	.nv.shared.reserved.0,"aw",@nobits
	.weak		__nv_reservedSMEM_offset_0_alias
	.size		__nv_reservedSMEM_offset_0_alias, 0, 64
	.other		__nv_reservedSMEM_offset_0_alias,@"STO_CUDA_RESERVED_SHARED STV_DEFAULT"
__nv_reservedSMEM_offset_0_alias:
	.zero		0
	.zero		64


//--------------------- .nv.constant0._Z14compute_kernelPfi --------------------------
	.section	.nv.constant0._Z14compute_kernelPfi,"a",@progbits
	.sectionflags	@""
	.align	4
.nv.constant0._Z14compute_kernelPfi:
	.zero		908


//--------------------- SYMBOLS --------------------------

	.type		.nv.reservedSmem.offset0,@object
	.size		.nv.reservedSmem.offset0,0x4
